	.target	sm_100a

	.elftype	@"ET_EXEC"


//--------------------- .note.nv.tkinfo           --------------------------
	.section	.note.nv.tkinfo,"",@"SHT_NOTE"
	.sectionflags	@"SHF_NOTE_NV_TKINFO"
	.tkinfo
        /*0018*/ 	.word	0x00000002
        /*0030*/ 	.string	""
        /*0030*/ 	.string	"ptxas"
        /*0030*/ 	.string	"Cuda compilation tools, release 13.0, V13.0.88"
        /*0030*/ 	.string	"Build cuda_13.0.r13.0/compiler.36424714_0"
        /*0030*/ 	.string	"-arch sm_100a -m 64 "



//--------------------- .note.nv.cuinfo           --------------------------
	.section	.note.nv.cuinfo,"",@"SHT_NOTE"
	.sectionflags	@"SHF_NOTE_NV_CUINFO"
        /*0018*/ 	.short	0x0002
        /*001a*/ 	.short	0x0064
        /*001c*/ 	.short	0x0082
	.zero		2


//--------------------- .nv.info                  --------------------------
	.section	.nv.info,"",@"SHT_CUDA_INFO"
	.align	4


	//----- nvinfo : EIATTR_REGCOUNT
	.align		4
        /*0000*/ 	.byte	0x04, 0x2f
        /*0002*/ 	.short	(.L_19 - .L_18)
	.align		4
.L_18:
        /*0004*/ 	.word	index@(_ZN7cutlass13device_kernelINS_4gemm6kernel13GemmUniversalIN4cute5tupleIJiiiiEEENS1_10collective13CollectiveMmaINS1_35MainloopSm100TmaUmmaWarpSpecializedILi17ELi2ELi4ENS5_IJNS4_1CILi2EEENSA_ILi4EEENSA_ILi1EEEEEEEENS5_IJNSA_ILi64EEENSA_ILi128EEESG_EEENS_12float_e5m2_tENS5_IJlSD_lEEESJ_SK_NS4_8TiledMMAINS4_8MMA_AtomIJNS4_10MMA_TraitsINS4_19SM100_MMA_F8F6F4_SSEJSJ_SJ_fSG_SH_NS4_17integral_constantINS4_4UMMA5MajorELSR_0EEESS_NSP_INSQ_7ScaleInELST_0EEESU_EEEEEENS4_6LayoutINS5_IJSD_SD_SD_EEENS5_IJNSA_ILi0EEESZ_SZ_EEEEENS5_IJNS4_10UnderscoreES12_S12_EEEEENS4_23SM90_TMA_LOAD_MULTICASTENS4_14ComposedLayoutINS4_7SwizzleILi2ELi4ELi3EEENS4_18smem_ptr_flag_bitsILi8EEENSX_INS5_IJNSA_ILi8EEESG_EEENS5_IJSG_SD_EEEEEEEvNS4_8identityES15_S1F_vS1G_EENS_8epilogue10collective18CollectiveEpilogueINS1I_23Sm100TmaWarpSpecializedILi2ELi2ELi32ELb0ELb0EEEJSI_NS5_IJNSX_ISG_SD_EES1N_EEESJ_SK_SJ_SK_NS1I_6fusion15FusionCallbacksIS1M_NS1P_17LinearCombinationISJ_fSJ_fLNS_15FloatRoundStyleE2EEESI_S1O_JEEENS4_5SM1004TMEM4LOAD26SM100_TMEM_LOAD_16dp32b32xENS4_13SM90_TMA_LOADES1F_NS4_39AutoVectorizingCopyWithAssumedAlignmentILi128EEENS4_14SM90_TMA_STOREES1F_S21_S21_EEEvvEEEEvNT_6ParamsE)
        /*0008*/ 	.word	0x00000075


	//----- nvinfo : EIATTR_FRAME_SIZE
	.align		4
.L_19:
        /*000c*/ 	.byte	0x04, 0x11
        /*000e*/ 	.short	(.L_21 - .L_20)
	.align		4
.L_20:
        /*0010*/ 	.word	index@($__internal_2_$__cuda_sm10x_tcgen05_guardrail_trap_unallocated_columns_being_dealloced)
        /*0014*/ 	.word	0x00000000


	//----- nvinfo : EIATTR_FRAME_SIZE
	.align		4
.L_21:
        /*0018*/ 	.byte	0x04, 0x11
        /*001a*/ 	.short	(.L_23 - .L_22)
	.align		4
.L_22:
        /*001c*/ 	.word	index@($__internal_1_$__cuda_sm10x_tcgen05_guardrail_trap_phase_invalid_during_alloc)
        /*0020*/ 	.word	0x00000000


	//----- nvinfo : EIATTR_FRAME_SIZE
	.align		4
.L_23:
        /*0024*/ 	.byte	0x04, 0x11
        /*0026*/ 	.short	(.L_25 - .L_24)
	.align		4
.L_24:
        /*0028*/ 	.word	index@($__internal_0_$__cuda_sm10x_tcgen05_guardrail_trap_col_being_dealloced_not_returned_by_alloc)
        /*002c*/ 	.word	0x00000000


	//----- nvinfo : EIATTR_FRAME_SIZE
	.align		4
.L_25:
        /*0030*/ 	.byte	0x04, 0x11
        /*0032*/ 	.short	(.L_27 - .L_26)
	.align		4
.L_26:
        /*0034*/ 	.word	index@(_ZN7cutlass13device_kernelINS_4gemm6kernel13GemmUniversalIN4cute5tupleIJiiiiEEENS1_10collective13CollectiveMmaINS1_35MainloopSm100TmaUmmaWarpSpecializedILi17ELi2ELi4ENS5_IJNS4_1CILi2EEENSA_ILi4EEENSA_ILi1EEEEEEEENS5_IJNSA_ILi64EEENSA_ILi128EEESG_EEENS_12float_e5m2_tENS5_IJlSD_lEEESJ_SK_NS4_8TiledMMAINS4_8MMA_AtomIJNS4_10MMA_TraitsINS4_19SM100_MMA_F8F6F4_SSEJSJ_SJ_fSG_SH_NS4_17integral_constantINS4_4UMMA5MajorELSR_0EEESS_NSP_INSQ_7ScaleInELST_0EEESU_EEEEEENS4_6LayoutINS5_IJSD_SD_SD_EEENS5_IJNSA_ILi0EEESZ_SZ_EEEEENS5_IJNS4_10UnderscoreES12_S12_EEEEENS4_23SM90_TMA_LOAD_MULTICASTENS4_14ComposedLayoutINS4_7SwizzleILi2ELi4ELi3EEENS4_18smem_ptr_flag_bitsILi8EEENSX_INS5_IJNSA_ILi8EEESG_EEENS5_IJSG_SD_EEEEEEEvNS4_8identityES15_S1F_vS1G_EENS_8epilogue10collective18CollectiveEpilogueINS1I_23Sm100TmaWarpSpecializedILi2ELi2ELi32ELb0ELb0EEEJSI_NS5_IJNSX_ISG_SD_EES1N_EEESJ_SK_SJ_SK_NS1I_6fusion15FusionCallbacksIS1M_NS1P_17LinearCombinationISJ_fSJ_fLNS_15FloatRoundStyleE2EEESI_S1O_JEEENS4_5SM1004TMEM4LOAD26SM100_TMEM_LOAD_16dp32b32xENS4_13SM90_TMA_LOADES1F_NS4_39AutoVectorizingCopyWithAssumedAlignmentILi128EEENS4_14SM90_TMA_STOREES1F_S21_S21_EEEvvEEEEvNT_6ParamsE)
        /*0038*/ 	.word	0x00000000


	//----- nvinfo : EIATTR_MIN_STACK_SIZE
	.align		4
.L_27:
        /*003c*/ 	.byte	0x04, 0x12
        /*003e*/ 	.short	(.L_29 - .L_28)
	.align		4
.L_28:
        /*0040*/ 	.word	index@(_ZN7cutlass13device_kernelINS_4gemm6kernel13GemmUniversalIN4cute5tupleIJiiiiEEENS1_10collective13CollectiveMmaINS1_35MainloopSm100TmaUmmaWarpSpecializedILi17ELi2ELi4ENS5_IJNS4_1CILi2EEENSA_ILi4EEENSA_ILi1EEEEEEEENS5_IJNSA_ILi64EEENSA_ILi128EEESG_EEENS_12float_e5m2_tENS5_IJlSD_lEEESJ_SK_NS4_8TiledMMAINS4_8MMA_AtomIJNS4_10MMA_TraitsINS4_19SM100_MMA_F8F6F4_SSEJSJ_SJ_fSG_SH_NS4_17integral_constantINS4_4UMMA5MajorELSR_0EEESS_NSP_INSQ_7ScaleInELST_0EEESU_EEEEEENS4_6LayoutINS5_IJSD_SD_SD_EEENS5_IJNSA_ILi0EEESZ_SZ_EEEEENS5_IJNS4_10UnderscoreES12_S12_EEEEENS4_23SM90_TMA_LOAD_MULTICASTENS4_14ComposedLayoutINS4_7SwizzleILi2ELi4ELi3EEENS4_18smem_ptr_flag_bitsILi8EEENSX_INS5_IJNSA_ILi8EEESG_EEENS5_IJSG_SD_EEEEEEEvNS4_8identityES15_S1F_vS1G_EENS_8epilogue10collective18CollectiveEpilogueINS1I_23Sm100TmaWarpSpecializedILi2ELi2ELi32ELb0ELb0EEEJSI_NS5_IJNSX_ISG_SD_EES1N_EEESJ_SK_SJ_SK_NS1I_6fusion15FusionCallbacksIS1M_NS1P_17LinearCombinationISJ_fSJ_fLNS_15FloatRoundStyleE2EEESI_S1O_JEEENS4_5SM1004TMEM4LOAD26SM100_TMEM_LOAD_16dp32b32xENS4_13SM90_TMA_LOADES1F_NS4_39AutoVectorizingCopyWithAssumedAlignmentILi128EEENS4_14SM90_TMA_STOREES1F_S21_S21_EEEvvEEEEvNT_6ParamsE)
        /*0044*/ 	.word	0x00000000
.L_29:


//--------------------- .nv.compat                --------------------------
	.section	.nv.compat,"",@"SHT_CUDA_COMPAT_INFO"
	.align	4
        /*0000*/ 	.byte	0x02, 0x09, 0x01, 0x00, 0x02, 0x02, 0x02, 0x00, 0x02, 0x05, 0x05, 0x00, 0x03, 0x07, 0x01, 0x01
        /*0010*/ 	.byte	0x02, 0x03, 0x01, 0x00, 0x02, 0x06, 0x01, 0x00, 0x04, 0x0b, 0x08, 0x00, 0x09, 0x00, 0x00, 0x00
        /*0020*/ 	.byte	0x00, 0x00, 0x00, 0x00


//--------------------- .nv.info._ZN7cutlass13device_kernelINS_4gemm6kernel13GemmUniversalIN4cute5tupleIJiiiiEEENS1_10collective13CollectiveMmaINS1_35MainloopSm100TmaUmmaWarpSpecializedILi17ELi2ELi4ENS5_IJNS4_1CILi2EEENSA_ILi4EEENSA_ILi1EEEEEEEENS5_IJNSA_ILi64EEENSA_ILi128EEESG_EEENS_12float_e5m2_tENS5_IJlSD_lEEESJ_SK_NS4_8TiledMMAINS4_8MMA_AtomIJNS4_10MMA_TraitsINS4_19SM100_MMA_F8F6F4_SSEJSJ_SJ_fSG_SH_NS4_17integral_constantINS4_4UMMA5MajorELSR_0EEESS_NSP_INSQ_7ScaleInELST_0EEESU_EEEEEENS4_6LayoutINS5_IJSD_SD_SD_EEENS5_IJNSA_ILi0EEESZ_SZ_EEEEENS5_IJNS4_10UnderscoreES12_S12_EEEEENS4_23SM90_TMA_LOAD_MULTICASTENS4_14ComposedLayoutINS4_7SwizzleILi2ELi4ELi3EEENS4_18smem_ptr_flag_bitsILi8EEENSX_INS5_IJNSA_ILi8EEESG_EEENS5_IJSG_SD_EEEEEEEvNS4_8identityES15_S1F_vS1G_EENS_8epilogue10collective18CollectiveEpilogueINS1I_23Sm100TmaWarpSpecializedILi2ELi2ELi32ELb0ELb0EEEJSI_NS5_IJNSX_ISG_SD_EES1N_EEESJ_SK_SJ_SK_NS1I_6fusion15FusionCallbacksIS1M_NS1P_17LinearCombinationISJ_fSJ_fLNS_15FloatRoundStyleE2EEESI_S1O_JEEENS4_5SM1004TMEM4LOAD26SM100_TMEM_LOAD_16dp32b32xENS4_13SM90_TMA_LOADES1F_NS4_39AutoVectorizingCopyWithAssumedAlignmentILi128EEENS4_14SM90_TMA_STOREES1F_S21_S21_EEEvvEEEEvNT_6ParamsE --------------------------
	.section	.nv.info._ZN7cutlass13device_kernelINS_4gemm6kernel13GemmUniversalIN4cute5tupleIJiiiiEEENS1_10collective13CollectiveMmaINS1_35MainloopSm100TmaUmmaWarpSpecializedILi17ELi2ELi4ENS5_IJNS4_1CILi2EEENSA_ILi4EEENSA_ILi1EEEEEEEENS5_IJNSA_ILi64EEENSA_ILi128EEESG_EEENS_12float_e5m2_tENS5_IJlSD_lEEESJ_SK_NS4_8TiledMMAINS4_8MMA_AtomIJNS4_10MMA_TraitsINS4_19SM100_MMA_F8F6F4_SSEJSJ_SJ_fSG_SH_NS4_17integral_constantINS4_4UMMA5MajorELSR_0EEESS_NSP_INSQ_7ScaleInELST_0EEESU_EEEEEENS4_6LayoutINS5_IJSD_SD_SD_EEENS5_IJNSA_ILi0EEESZ_SZ_EEEEENS5_IJNS4_10UnderscoreES12_S12_EEEEENS4_23SM90_TMA_LOAD_MULTICASTENS4_14ComposedLayoutINS4_7SwizzleILi2ELi4ELi3EEENS4_18smem_ptr_flag_bitsILi8EEENSX_INS5_IJNSA_ILi8EEESG_EEENS5_IJSG_SD_EEEEEEEvNS4_8identityES15_S1F_vS1G_EENS_8epilogue10collective18CollectiveEpilogueINS1I_23Sm100TmaWarpSpecializedILi2ELi2ELi32ELb0ELb0EEEJSI_NS5_IJNSX_ISG_SD_EES1N_EEESJ_SK_SJ_SK_NS1I_6fusion15FusionCallbacksIS1M_NS1P_17LinearCombinationISJ_fSJ_fLNS_15FloatRoundStyleE2EEESI_S1O_JEEENS4_5SM1004TMEM4LOAD26SM100_TMEM_LOAD_16dp32b32xENS4_13SM90_TMA_LOADES1F_NS4_39AutoVectorizingCopyWithAssumedAlignmentILi128EEENS4_14SM90_TMA_STOREES1F_S21_S21_EEEvvEEEEvNT_6ParamsE,"",@"SHT_CUDA_INFO"
	.sectionflags	@""
	.align	4


	//----- nvinfo : EIATTR_CUDA_API_VERSION
	.align		4
        /*0000*/ 	.byte	0x04, 0x37
        /*0002*/ 	.short	(.L_31 - .L_30)
.L_30:
        /*0004*/ 	.word	0x00000082


	//----- nvinfo : EIATTR_KPARAM_INFO
	.align		4
.L_31:
        /*0008*/ 	.byte	0x04, 0x17
        /*000a*/ 	.short	(.L_33 - .L_32)
.L_32:
        /*000c*/ 	.word	0x00000000
        /*0010*/ 	.short	0x0000
        /*0012*/ 	.short	0x0000
        /*0014*/ 	.byte	0x00, 0xf0, 0x01, 0x20


	//----- nvinfo : EIATTR_AT_ENTRY_FRAGMENTS
	.align		4
.L_33:
        /*0018*/ 	.byte	0x04, 0x4f
        /*001a*/ 	.short	(.L_35 - .L_34)


	//   ....[0]....
.L_34:
        /*001c*/ 	.word	0x00000006


	//----- nvinfo : EIATTR_RESERVED_SMEM_USED
	.align		4
.L_35:
        /*0020*/ 	.byte	0x01, 0x41
	.zero		2


	//----- nvinfo : EIATTR_SPARSE_MMA_MASK
	.align		4
        /*0024*/ 	.byte	0x03, 0x50
        /*0026*/ 	.short	0x0000


	//----- nvinfo : EIATTR_TCGEN05_1CTA_USED
	.align		4
        /*0028*/ 	.byte	0x01, 0x51
	.zero		2


	//----- nvinfo : EIATTR_MAXREG_COUNT
	.align		4
        /*002c*/ 	.byte	0x03, 0x1b
        /*002e*/ 	.short	0x00ff


	//----- nvinfo : EIATTR_NUM_BARRIERS
	.align		4
        /*0030*/ 	.byte	0x02, 0x4c
        /*0032*/ 	.byte	0x07
	.zero		1


	//----- nvinfo : EIATTR_EXTERNS
	.align		4
        /*0034*/ 	.byte	0x04, 0x0f
        /*0036*/ 	.short	(.L_37 - .L_36)


	//   ....[0]....
	.align		4
.L_36:
        /*0038*/ 	.word	index@(__assertfail)


	//----- nvinfo : EIATTR_MERCURY_ISA_VERSION
	.align		4
.L_37:
        /*003c*/ 	.byte	0x03, 0x5f
        /*003e*/ 	.short	0x0101


	//----- nvinfo : EIATTR_INT_WARP_WIDE_INSTR_OFFSETS
	.align		4
        /*0040*/ 	.byte	0x04, 0x31
        /*0042*/ 	.short	(.L_39 - .L_38)


	//   ....[0]....
.L_38:
        /*0044*/ 	.word	0x000046f0


	//   ....[1]....
        /*0048*/ 	.word	0x00004710


	//   ....[2]....
        /*004c*/ 	.word	0x00004740


	//   ....[3]....
        /*0050*/ 	.word	0x00005280


	//   ....[4]....
        /*0054*/ 	.word	0x000052f0


	//   ....[5]....
        /*0058*/ 	.word	0x000053c0


	//   ....[6]....
        /*005c*/ 	.word	0x00005470


	//----- nvinfo : EIATTR_COOP_GROUP_MASK_REGIDS
	.align		4
.L_39:
        /*0060*/ 	.byte	0x04, 0x29
        /*0062*/ 	.short	(.L_41 - .L_40)


	//   ....[0]....
.L_40:
        /*0064*/ 	.word	0xffffffff


	//   ....[1]....
        /*0068*/ 	.word	0xffffffff


	//   ....[2]....
        /*006c*/ 	.word	0xffffffff


	//   ....[3]....
        /*0070*/ 	.word	0xffffffff


	//   ....[4]....
        /*0074*/ 	.word	0xffffffff


	//   ....[5]....
        /*0078*/ 	.word	0xffffffff


	//   ....[6]....
        /*007c*/ 	.word	0xffffffff


	//   ....[7]....
        /*0080*/ 	.word	0xffffffff


	//   ....[8]....
        /*0084*/ 	.word	0xffffffff


	//   ....[9]....
        /*0088*/ 	.word	0xffffffff


	//   ....[10]....
        /*008c*/ 	.word	0xffffffff


	//   ....[11]....
        /*0090*/ 	.word	0xffffffff


	//   ....[12]....
        /*0094*/ 	.word	0xffffffff


	//   ....[13]....
        /*0098*/ 	.word	0xffffffff


	//----- nvinfo : EIATTR_COOP_GROUP_INSTR_OFFSETS
	.align		4
.L_41:
        /*009c*/ 	.byte	0x04, 0x28
        /*009e*/ 	.short	(.L_43 - .L_42)


	//   ....[0]....
.L_42:
        /*00a0*/ 	.word	0x00000080


	//   ....[1]....
        /*00a4*/ 	.word	0x000004e0


	//   ....[2]....
        /*00a8*/ 	.word	0x00000860


	//   ....[3]....
        /*00ac*/ 	.word	0x000009c0


	//   ....[4]....
        /*00b0*/ 	.word	0x00000ac0


	//   ....[5]....
        /*00b4*/ 	.word	0x00000c30


	//   ....[6]....
        /*00b8*/ 	.word	0x00000dd0


	//   ....[7]....
        /*00bc*/ 	.word	0x00000f80


	//   ....[8]....
        /*00c0*/ 	.word	0x000023a0


	//   ....[9]....
        /*00c4*/ 	.word	0x000039c0


	//   ....[10]....
        /*00c8*/ 	.word	0x00003bd0


	//   ....[11]....
        /*00cc*/ 	.word	0x00003c00


	//   ....[12]....
        /*00d0*/ 	.word	0x000045d0


	//   ....[13]....
        /*00d4*/ 	.word	0x00004800


	//----- nvinfo : EIATTR_VRC_CTA_INIT_COUNT
	.align		4
.L_43:
        /*00d8*/ 	.byte	0x02, 0x4a
        /*00da*/ 	.byte	0x80
	.zero		1


	//----- nvinfo : EIATTR_SYSCALL_OFFSETS
	.align		4
        /*00dc*/ 	.byte	0x04, 0x46
        /*00de*/ 	.short	(.L_45 - .L_44)


	//   ....[0]....
.L_44:
        /*00e0*/ 	.word	0x00006090


	//   ....[1]....
        /*00e4*/ 	.word	0x000061d0


	//   ....[2]....
        /*00e8*/ 	.word	0x000069c0


	//   ....[3]....
        /*00ec*/ 	.word	0x00007750


	//----- nvinfo : EIATTR_MBARRIER_INSTR_OFFSETS
	.align		4
.L_45:
        /*00f0*/ 	.byte	0x04, 0x39
        /*00f2*/ 	.short	(.L_47 - .L_46)


	//   ....[0]....
.L_46:
        /*00f4*/ 	.word	0x00000620
        /*00f8*/ 	.word	0x000000ff
        /*00fc*/ 	.word	0x00000000
        /*0100*/ 	.short	0x0100
        /*0102*/ 	.byte	0x04
	.zero		1


	//   ....[1]....
        /*0104*/ 	.word	0x00000630
        /*0108*/ 	.word	0x000000ff
        /*010c*/ 	.word	0x00000088
        /*0110*/ 	.short	0x0100
        /*0112*/ 	.byte	0x04
	.zero		1


	//   ....[2]....
        /*0114*/ 	.word	0x00000640
        /*0118*/ 	.word	0x000000ff
        /*011c*/ 	.word	0x00000008
        /*0120*/ 	.short	0x0100
        /*0122*/ 	.byte	0x04
	.zero		1


	//   ....[3]....
        /*0124*/ 	.word	0x00000650
        /*0128*/ 	.word	0x000000ff
        /*012c*/ 	.word	0x00000090
        /*0130*/ 	.short	0x0100
        /*0132*/ 	.byte	0x04
	.zero		1


	//   ....[4]....
        /*0134*/ 	.word	0x00000660
        /*0138*/ 	.word	0x000000ff
        /*013c*/ 	.word	0x00000010
        /*0140*/ 	.short	0x0100
        /*0142*/ 	.byte	0x04
	.zero		1


	//   ....[5]....
        /*0144*/ 	.word	0x00000670
        /*0148*/ 	.word	0x000000ff
        /*014c*/ 	.word	0x00000098
        /*0150*/ 	.short	0x0100
        /*0152*/ 	.byte	0x04
	.zero		1


	//   ....[6]....
        /*0154*/ 	.word	0x00000680
        /*0158*/ 	.word	0x000000ff
        /*015c*/ 	.word	0x00000018
        /*0160*/ 	.short	0x0100
        /*0162*/ 	.byte	0x04
	.zero		1


	//   ....[7]....
        /*0164*/ 	.word	0x00000690
        /*0168*/ 	.word	0x000000ff
        /*016c*/ 	.word	0x000000a0
        /*0170*/ 	.short	0x0100
        /*0172*/ 	.byte	0x04
	.zero		1


	//   ....[8]....
        /*0174*/ 	.word	0x000006a0
        /*0178*/ 	.word	0x000000ff
        /*017c*/ 	.word	0x00000020
        /*0180*/ 	.short	0x0100
        /*0182*/ 	.byte	0x04
	.zero		1


	//   ....[9]....
        /*0184*/ 	.word	0x000006b0
        /*0188*/ 	.word	0x000000ff
        /*018c*/ 	.word	0x000000a8
        /*0190*/ 	.short	0x0100
        /*0192*/ 	.byte	0x04
	.zero		1


	//   ....[10]....
        /*0194*/ 	.word	0x000006c0
        /*0198*/ 	.word	0x000000ff
        /*019c*/ 	.word	0x00000028
        /*01a0*/ 	.short	0x0100
        /*01a2*/ 	.byte	0x04
	.zero		1


	//   ....[11]....
        /*01a4*/ 	.word	0x000006d0
        /*01a8*/ 	.word	0x000000ff
        /*01ac*/ 	.word	0x000000b0
        /*01b0*/ 	.short	0x0100
        /*01b2*/ 	.byte	0x04
	.zero		1


	//   ....[12]....
        /*01b4*/ 	.word	0x000006e0
        /*01b8*/ 	.word	0x000000ff
        /*01bc*/ 	.word	0x00000030
        /*01c0*/ 	.short	0x0100
        /*01c2*/ 	.byte	0x04
	.zero		1


	//   ....[13]....
        /*01c4*/ 	.word	0x000006f0
        /*01c8*/ 	.word	0x000000ff
        /*01cc*/ 	.word	0x000000b8
        /*01d0*/ 	.short	0x0100
        /*01d2*/ 	.byte	0x04
	.zero		1


	//   ....[14]....
        /*01d4*/ 	.word	0x00000700
        /*01d8*/ 	.word	0x000000ff
        /*01dc*/ 	.word	0x00000038
        /*01e0*/ 	.short	0x0100
        /*01e2*/ 	.byte	0x04
	.zero		1


	//   ....[15]....
        /*01e4*/ 	.word	0x00000710
        /*01e8*/ 	.word	0x000000ff
        /*01ec*/ 	.word	0x000000c0
        /*01f0*/ 	.short	0x0100
        /*01f2*/ 	.byte	0x04
	.zero		1


	//   ....[16]....
        /*01f4*/ 	.word	0x00000720
        /*01f8*/ 	.word	0x000000ff
        /*01fc*/ 	.word	0x00000040
        /*0200*/ 	.short	0x0100
        /*0202*/ 	.byte	0x04
	.zero		1


	//   ....[17]....
        /*0204*/ 	.word	0x00000730
        /*0208*/ 	.word	0x000000ff
        /*020c*/ 	.word	0x000000c8
        /*0210*/ 	.short	0x0100
        /*0212*/ 	.byte	0x04
	.zero		1


	//   ....[18]....
        /*0214*/ 	.word	0x00000740
        /*0218*/ 	.word	0x000000ff
        /*021c*/ 	.word	0x00000048
        /*0220*/ 	.short	0x0100
        /*0222*/ 	.byte	0x04
	.zero		1


	//   ....[19]....
        /*0224*/ 	.word	0x00000750
        /*0228*/ 	.word	0x000000ff
        /*022c*/ 	.word	0x000000d0
        /*0230*/ 	.short	0x0100
        /*0232*/ 	.byte	0x04
	.zero		1


	//   ....[20]....
        /*0234*/ 	.word	0x00000760
        /*0238*/ 	.word	0x000000ff
        /*023c*/ 	.word	0x00000050
        /*0240*/ 	.short	0x0100
        /*0242*/ 	.byte	0x04
	.zero		1


	//   ....[21]....
        /*0244*/ 	.word	0x00000770
        /*0248*/ 	.word	0x000000ff
        /*024c*/ 	.word	0x000000d8
        /*0250*/ 	.short	0x0100
        /*0252*/ 	.byte	0x04
	.zero		1


	//   ....[22]....
        /*0254*/ 	.word	0x00000780
        /*0258*/ 	.word	0x000000ff
        /*025c*/ 	.word	0x00000058
        /*0260*/ 	.short	0x0100
        /*0262*/ 	.byte	0x04
	.zero		1


	//   ....[23]....
        /*0264*/ 	.word	0x00000790
        /*0268*/ 	.word	0x000000ff
        /*026c*/ 	.word	0x000000e0
        /*0270*/ 	.short	0x0100
        /*0272*/ 	.byte	0x04
	.zero		1


	//   ....[24]....
        /*0274*/ 	.word	0x000007a0
        /*0278*/ 	.word	0x000000ff
        /*027c*/ 	.word	0x00000060
        /*0280*/ 	.short	0x0100
        /*0282*/ 	.byte	0x04
	.zero		1


	//   ....[25]....
        /*0284*/ 	.word	0x000007b0
        /*0288*/ 	.word	0x000000ff
        /*028c*/ 	.word	0x000000e8
        /*0290*/ 	.short	0x0100
        /*0292*/ 	.byte	0x04
	.zero		1


	//   ....[26]....
        /*0294*/ 	.word	0x000007c0
        /*0298*/ 	.word	0x000000ff
        /*029c*/ 	.word	0x00000068
        /*02a0*/ 	.short	0x0100
        /*02a2*/ 	.byte	0x04
	.zero		1


	//   ....[27]....
        /*02a4*/ 	.word	0x000007d0
        /*02a8*/ 	.word	0x000000ff
        /*02ac*/ 	.word	0x000000f0
        /*02b0*/ 	.short	0x0100
        /*02b2*/ 	.byte	0x04
	.zero		1


	//   ....[28]....
        /*02b4*/ 	.word	0x000007e0
        /*02b8*/ 	.word	0x000000ff
        /*02bc*/ 	.word	0x00000070
        /*02c0*/ 	.short	0x0100
        /*02c2*/ 	.byte	0x04
	.zero		1


	//   ....[29]....
        /*02c4*/ 	.word	0x000007f0
        /*02c8*/ 	.word	0x000000ff
        /*02cc*/ 	.word	0x000000f8
        /*02d0*/ 	.short	0x0100
        /*02d2*/ 	.byte	0x04
	.zero		1


	//   ....[30]....
        /*02d4*/ 	.word	0x00000800
        /*02d8*/ 	.word	0x000000ff
        /*02dc*/ 	.word	0x00000078
        /*02e0*/ 	.short	0x0100
        /*02e2*/ 	.byte	0x04
	.zero		1


	//   ....[31]....
        /*02e4*/ 	.word	0x00000810
        /*02e8*/ 	.word	0x000000ff
        /*02ec*/ 	.word	0x00000100
        /*02f0*/ 	.short	0x0100
        /*02f2*/ 	.byte	0x04
	.zero		1


	//   ....[32]....
        /*02f4*/ 	.word	0x00000820
        /*02f8*/ 	.word	0x000000ff
        /*02fc*/ 	.word	0x00000080
        /*0300*/ 	.short	0x0100
        /*0302*/ 	.byte	0x04
	.zero		1


	//   ....[33]....
        /*0304*/ 	.word	0x00000830
        /*0308*/ 	.word	0x000000ff
        /*030c*/ 	.word	0x00000108
        /*0310*/ 	.short	0x0100
        /*0312*/ 	.byte	0x04
	.zero		1


	//   ....[34]....
        /*0314*/ 	.word	0x00000970
        /*0318*/ 	.word	0x000000ff
        /*031c*/ 	.word	0x00000110
        /*0320*/ 	.short	0x0100
        /*0322*/ 	.byte	0x04
	.zero		1


	//   ....[35]....
        /*0324*/ 	.word	0x00000980
        /*0328*/ 	.word	0x000000ff
        /*032c*/ 	.word	0x00000120
        /*0330*/ 	.short	0x0100
        /*0332*/ 	.byte	0x04
	.zero		1


	//   ....[36]....
        /*0334*/ 	.word	0x00000990
        /*0338*/ 	.word	0x000000ff
        /*033c*/ 	.word	0x00000118
        /*0340*/ 	.short	0x0100
        /*0342*/ 	.byte	0x04
	.zero		1


	//   ....[37]....
        /*0344*/ 	.word	0x000009a0
        /*0348*/ 	.word	0x000000ff
        /*034c*/ 	.word	0x00000128
        /*0350*/ 	.short	0x0100
        /*0352*/ 	.byte	0x04
	.zero		1


	//   ....[38]....
        /*0354*/ 	.word	0x00000a90
        /*0358*/ 	.word	0x000000ff
        /*035c*/ 	.word	0x00000130
        /*0360*/ 	.short	0x0100
        /*0362*/ 	.byte	0x06
	.zero		1


	//   ....[39]....
        /*0364*/ 	.word	0x00000aa0
        /*0368*/ 	.word	0x000000ff
        /*036c*/ 	.word	0x00000138
        /*0370*/ 	.short	0x0100
        /*0372*/ 	.byte	0x06
	.zero		1


	//   ....[40]....
        /*0374*/ 	.word	0x00000be0
        /*0378*/ 	.word	0x000000ff
        /*037c*/ 	.word	0x00000140
        /*0380*/ 	.short	0x0100
        /*0382*/ 	.byte	0x06
	.zero		1


	//   ....[41]....
        /*0384*/ 	.word	0x00000bf0
        /*0388*/ 	.word	0x000000ff
        /*038c*/ 	.word	0x00000150
        /*0390*/ 	.short	0x0100
        /*0392*/ 	.byte	0x06
	.zero		1


	//   ....[42]....
        /*0394*/ 	.word	0x00000c00
        /*0398*/ 	.word	0x000000ff
        /*039c*/ 	.word	0x00000148
        /*03a0*/ 	.short	0x0100
        /*03a2*/ 	.byte	0x06
	.zero		1


	//   ....[43]....
        /*03a4*/ 	.word	0x00000c10
        /*03a8*/ 	.word	0x000000ff
        /*03ac*/ 	.word	0x00000158
        /*03b0*/ 	.short	0x0100
        /*03b2*/ 	.byte	0x06
	.zero		1


	//   ....[44]....
        /*03b4*/ 	.word	0x00000d40
        /*03b8*/ 	.word	0x000000ff
        /*03bc*/ 	.word	0x00000160
        /*03c0*/ 	.short	0x0100
        /*03c2*/ 	.byte	0x04
	.zero		1


	//   ....[45]....
        /*03c4*/ 	.word	0x00000d50
        /*03c8*/ 	.word	0x000000ff
        /*03cc*/ 	.word	0x00000180
        /*03d0*/ 	.short	0x0100
        /*03d2*/ 	.byte	0x04
	.zero		1


	//   ....[46]....
        /*03d4*/ 	.word	0x00000d60
        /*03d8*/ 	.word	0x000000ff
        /*03dc*/ 	.word	0x00000168
        /*03e0*/ 	.short	0x0100
        /*03e2*/ 	.byte	0x04
	.zero		1


	//   ....[47]....
        /*03e4*/ 	.word	0x00000d70
        /*03e8*/ 	.word	0x000000ff
        /*03ec*/ 	.word	0x00000188
        /*03f0*/ 	.short	0x0100
        /*03f2*/ 	.byte	0x04
	.zero		1


	//   ....[48]....
        /*03f4*/ 	.word	0x00000d80
        /*03f8*/ 	.word	0x000000ff
        /*03fc*/ 	.word	0x00000170
        /*0400*/ 	.short	0x0100
        /*0402*/ 	.byte	0x04
	.zero		1


	//   ....[49]....
        /*0404*/ 	.word	0x00000d90
        /*0408*/ 	.word	0x000000ff
        /*040c*/ 	.word	0x00000190
        /*0410*/ 	.short	0x0100
        /*0412*/ 	.byte	0x04
	.zero		1


	//   ....[50]....
        /*0414*/ 	.word	0x00000da0
        /*0418*/ 	.word	0x000000ff
        /*041c*/ 	.word	0x00000178
        /*0420*/ 	.short	0x0100
        /*0422*/ 	.byte	0x04
	.zero		1


	//   ....[51]....
        /*0424*/ 	.word	0x00000db0
        /*0428*/ 	.word	0x000000ff
        /*042c*/ 	.word	0x00000198
        /*0430*/ 	.short	0x0100
        /*0432*/ 	.byte	0x04
	.zero		1


	//   ....[52]....
        /*0434*/ 	.word	0x00000ea0
        /*0438*/ 	.word	0x000000ff
        /*043c*/ 	.word	0x000001a0
        /*0440*/ 	.short	0x0100
        /*0442*/ 	.byte	0x04
	.zero		1


	//   ....[53]....
        /*0444*/ 	.word	0x00000eb0
        /*0448*/ 	.word	0x000000ff
        /*044c*/ 	.word	0x000001b0
        /*0450*/ 	.short	0x0100
        /*0452*/ 	.byte	0x04
	.zero		1


	//   ....[54]....
        /*0454*/ 	.word	0x00000ec0
        /*0458*/ 	.word	0x000000ff
        /*045c*/ 	.word	0x000001a8
        /*0460*/ 	.short	0x0100
        /*0462*/ 	.byte	0x04
	.zero		1


	//   ....[55]....
        /*0464*/ 	.word	0x00000ed0
        /*0468*/ 	.word	0x000000ff
        /*046c*/ 	.word	0x000001b8
        /*0470*/ 	.short	0x0100
        /*0472*/ 	.byte	0x04
	.zero		1


	//   ....[56]....
        /*0474*/ 	.word	0x00001c30
        /*0478*/ 	.word	0x00000000
        /*047c*/ 	.word	0x000001b0
        /*0480*/ 	.short	0x010a
        /*0482*/ 	.byte	0xff
	.zero		1


	//   ....[57]....
        /*0484*/ 	.word	0x00001c50
        /*0488*/ 	.word	0x00000000
        /*048c*/ 	.word	0x000001a0
        /*0490*/ 	.short	0x0101
        /*0492*/ 	.byte	0xff
	.zero		1


	//   ....[58]....
        /*0494*/ 	.word	0x00001d10
        /*0498*/ 	.word	0x000000ff
        /*049c*/ 	.word	0x00000088
        /*04a0*/ 	.short	0x010a
        /*04a2*/ 	.byte	0x04
	.zero		1


	//   ....[59]....
        /*04a4*/ 	.word	0x00001da0
        /*04a8*/ 	.word	0x000000ff
        /*04ac*/ 	.word	0x00000088
        /*04b0*/ 	.short	0x010a
        /*04b2*/ 	.byte	0x21
	.zero		1


	//   ....[60]....
        /*04b4*/ 	.word	0x00001f30
        /*04b8*/ 	.word	0x000000ff
        /*04bc*/ 	.word	0x00000088
        /*04c0*/ 	.short	0x010a
        /*04c2*/ 	.byte	0x05
	.zero		1


	//   ....[61]....
        /*04c4*/ 	.word	0x00002060
        /*04c8*/ 	.word	0x000000ff
        /*04cc*/ 	.word	0x00000138
        /*04d0*/ 	.short	0x0101
        /*04d2*/ 	.byte	0x15
	.zero		1


	//   ....[62]....
        /*04d4*/ 	.word	0x00002080
        /*04d8*/ 	.word	0x000000ff
        /*04dc*/ 	.word	0x00000088
        /*04e0*/ 	.short	0x010a
        /*04e2*/ 	.byte	0x04
	.zero		1


	//   ....[63]....
        /*04e4*/ 	.word	0x00002100
        /*04e8*/ 	.word	0x000000ff
        /*04ec*/ 	.word	0x00000088
        /*04f0*/ 	.short	0x010a
        /*04f2*/ 	.byte	0x11
	.zero		1


	//   ....[64]....
        /*04f4*/ 	.word	0x00002290
        /*04f8*/ 	.word	0x000000ff
        /*04fc*/ 	.word	0x00000088
        /*0500*/ 	.short	0x010a
        /*0502*/ 	.byte	0x05
	.zero		1


	//   ....[65]....
        /*0504*/ 	.word	0x000023d0
        /*0508*/ 	.word	0x00000003
        /*050c*/ 	.word	0x00000140
        /*0510*/ 	.short	0x010a
        /*0512*/ 	.byte	0xff
	.zero		1


	//   ....[66]....
        /*0514*/ 	.word	0x00002520
        /*0518*/ 	.word	0x00000000
        /*051c*/ 	.word	0x00000000
        /*0520*/ 	.short	0x0101
        /*0522*/ 	.byte	0xff
	.zero		1


	//   ....[67]....
        /*0524*/ 	.word	0x00002ac0
        /*0528*/ 	.word	0x000000ff
        /*052c*/ 	.word	0x00000000
        /*0530*/ 	.short	0x010a
        /*0532*/ 	.byte	0x04
	.zero		1


	//   ....[68]....
        /*0534*/ 	.word	0x00002b50
        /*0538*/ 	.word	0x000000ff
        /*053c*/ 	.word	0x00000000
        /*0540*/ 	.short	0x010a
        /*0542*/ 	.byte	0x05
	.zero		1


	//   ....[69]....
        /*0544*/ 	.word	0x00002be0
        /*0548*/ 	.word	0x000000ff
        /*054c*/ 	.word	0x00000000
        /*0550*/ 	.short	0x010a
        /*0552*/ 	.byte	0x05
	.zero		1


	//   ....[70]....
        /*0554*/ 	.word	0x00002c70
        /*0558*/ 	.word	0x000000ff
        /*055c*/ 	.word	0x00000000
        /*0560*/ 	.short	0x010a
        /*0562*/ 	.byte	0x05
	.zero		1


	//   ....[71]....
        /*0564*/ 	.word	0x00002d00
        /*0568*/ 	.word	0x000000ff
        /*056c*/ 	.word	0x00000000
        /*0570*/ 	.short	0x010a
        /*0572*/ 	.byte	0x05
	.zero		1


	//   ....[72]....
        /*0574*/ 	.word	0x00002d90
        /*0578*/ 	.word	0x000000ff
        /*057c*/ 	.word	0x00000000
        /*0580*/ 	.short	0x010a
        /*0582*/ 	.byte	0x05
	.zero		1


	//   ....[73]....
        /*0584*/ 	.word	0x00002e20
        /*0588*/ 	.word	0x000000ff
        /*058c*/ 	.word	0x00000000
        /*0590*/ 	.short	0x010a
        /*0592*/ 	.byte	0x05
	.zero		1


	//   ....[74]....
        /*0594*/ 	.word	0x00002eb0
        /*0598*/ 	.word	0x000000ff
        /*059c*/ 	.word	0x00000000
        /*05a0*/ 	.short	0x010a
        /*05a2*/ 	.byte	0x05
	.zero		1


	//   ....[75]....
        /*05a4*/ 	.word	0x00002f40
        /*05a8*/ 	.word	0x000000ff
        /*05ac*/ 	.word	0x00000000
        /*05b0*/ 	.short	0x010a
        /*05b2*/ 	.byte	0x05
	.zero		1


	//   ....[76]....
        /*05b4*/ 	.word	0x00002fd0
        /*05b8*/ 	.word	0x000000ff
        /*05bc*/ 	.word	0x00000000
        /*05c0*/ 	.short	0x010a
        /*05c2*/ 	.byte	0x05
	.zero		1


	//   ....[77]....
        /*05c4*/ 	.word	0x00003060
        /*05c8*/ 	.word	0x000000ff
        /*05cc*/ 	.word	0x00000000
        /*05d0*/ 	.short	0x010a
        /*05d2*/ 	.byte	0x05
	.zero		1


	//   ....[78]....
        /*05d4*/ 	.word	0x000030f0
        /*05d8*/ 	.word	0x000000ff
        /*05dc*/ 	.word	0x00000000
        /*05e0*/ 	.short	0x010a
        /*05e2*/ 	.byte	0x05
	.zero		1


	//   ....[79]....
        /*05e4*/ 	.word	0x00003180
        /*05e8*/ 	.word	0x000000ff
        /*05ec*/ 	.word	0x00000000
        /*05f0*/ 	.short	0x010a
        /*05f2*/ 	.byte	0x05
	.zero		1


	//   ....[80]....
        /*05f4*/ 	.word	0x00003210
        /*05f8*/ 	.word	0x000000ff
        /*05fc*/ 	.word	0x00000000
        /*0600*/ 	.short	0x010a
        /*0602*/ 	.byte	0x05
	.zero		1


	//   ....[81]....
        /*0604*/ 	.word	0x000032a0
        /*0608*/ 	.word	0x000000ff
        /*060c*/ 	.word	0x00000000
        /*0610*/ 	.short	0x010a
        /*0612*/ 	.byte	0x05
	.zero		1


	//   ....[82]....
        /*0614*/ 	.word	0x00003330
        /*0618*/ 	.word	0x000000ff
        /*061c*/ 	.word	0x00000000
        /*0620*/ 	.short	0x010a
        /*0622*/ 	.byte	0x05
	.zero		1


	//   ....[83]....
        /*0624*/ 	.word	0x000033d0
        /*0628*/ 	.word	0x00000000
        /*062c*/ 	.word	0x00000000
        /*0630*/ 	.short	0x010a
        /*0632*/ 	.byte	0xff
	.zero		1


	//   ....[84]....
        /*0634*/ 	.word	0x00003510
        /*0638*/ 	.word	0x00000002
        /*063c*/ 	.word	0x000001a0
        /*0640*/ 	.short	0x010a
        /*0642*/ 	.byte	0xff
	.zero		1


	//   ....[85]....
        /*0644*/ 	.word	0x00003570
        /*0648*/ 	.word	0x00000004
        /*064c*/ 	.word	0x00000000
        /*0650*/ 	.short	0x0101
        /*0652*/ 	.byte	0xff
	.zero		1


	//   ....[86]....
        /*0654*/ 	.word	0x00003590
        /*0658*/ 	.word	0x000000ff
        /*065c*/ 	.word	0x00000150
        /*0660*/ 	.short	0x010a
        /*0662*/ 	.byte	0x04
	.zero		1


	//   ....[87]....
        /*0664*/ 	.word	0x000036b0
        /*0668*/ 	.word	0x00000002
        /*066c*/ 	.word	0x00000140
        /*0670*/ 	.short	0x010a
        /*0672*/ 	.byte	0xff
	.zero		1


	//   ....[88]....
        /*0674*/ 	.word	0x000037c0
        /*0678*/ 	.word	0x00000002
        /*067c*/ 	.word	0x00000000
        /*0680*/ 	.short	0x0101
        /*0682*/ 	.byte	0xff
	.zero		1


	//   ....[89]....
        /*0684*/ 	.word	0x00003850
        /*0688*/ 	.word	0x000000ff
        /*068c*/ 	.word	0x00000150
        /*0690*/ 	.short	0x0106
        /*0692*/ 	.byte	0x04
	.zero		1


	//   ....[90]....
        /*0694*/ 	.word	0x00003870
        /*0698*/ 	.word	0x000000ff
        /*069c*/ 	.word	0x00000150
        /*06a0*/ 	.short	0x010a
        /*06a2*/ 	.byte	0x04
	.zero		1


	//   ....[91]....
        /*06a4*/ 	.word	0x00003900
        /*06a8*/ 	.word	0x000000ff
        /*06ac*/ 	.word	0x00000150
        /*06b0*/ 	.short	0x0106
        /*06b2*/ 	.byte	0x07
	.zero		1


	//   ....[92]....
        /*06b4*/ 	.word	0x00003940
        /*06b8*/ 	.word	0x00000000
        /*06bc*/ 	.word	0x00000150
        /*06c0*/ 	.short	0x010a
        /*06c2*/ 	.byte	0xff
	.zero		1


	//   ....[93]....
        /*06c4*/ 	.word	0x00003e60
        /*06c8*/ 	.word	0x00000000
        /*06cc*/ 	.word	0x00000140
        /*06d0*/ 	.short	0x010a
        /*06d2*/ 	.byte	0xff
	.zero		1


	//   ....[94]....
        /*06d4*/ 	.word	0x00003f60
        /*06d8*/ 	.word	0x00000003
        /*06dc*/ 	.word	0x00000000
        /*06e0*/ 	.short	0x0101
        /*06e2*/ 	.byte	0xff
	.zero		1


	//   ....[95]....
        /*06e4*/ 	.word	0x00003f70
        /*06e8*/ 	.word	0x000000ff
        /*06ec*/ 	.word	0x00000000
        /*06f0*/ 	.short	0x010a
        /*06f2*/ 	.byte	0x04
	.zero		1


	//   ....[96]....
        /*06f4*/ 	.word	0x00003ff0
        /*06f8*/ 	.word	0x000000ff
        /*06fc*/ 	.word	0x00000180
        /*0700*/ 	.short	0x010a
        /*0702*/ 	.byte	0x17
	.zero		1


	//   ....[97]....
        /*0704*/ 	.word	0x000040d0
        /*0708*/ 	.word	0x000000ff
        /*070c*/ 	.word	0x00000000
        /*0710*/ 	.short	0x010a
        /*0712*/ 	.byte	0x05
	.zero		1


	//   ....[98]....
        /*0714*/ 	.word	0x00004210
        /*0718*/ 	.word	0x000000ff
        /*071c*/ 	.word	0x00000000
        /*0720*/ 	.short	0x010a
        /*0722*/ 	.byte	0x04
	.zero		1


	//   ....[99]....
        /*0724*/ 	.word	0x00004400
        /*0728*/ 	.word	0x000000ff
        /*072c*/ 	.word	0x00000000
        /*0730*/ 	.short	0x010a
        /*0732*/ 	.byte	0x04
	.zero		1


	//   ....[100]....
        /*0734*/ 	.word	0x00004490
        /*0738*/ 	.word	0x000000ff
        /*073c*/ 	.word	0x00000000
        /*0740*/ 	.short	0x010a
        /*0742*/ 	.byte	0x05
	.zero		1


	//   ....[101]....
        /*0744*/ 	.word	0x00004520
        /*0748*/ 	.word	0x000000ff
        /*074c*/ 	.word	0x00000000
        /*0750*/ 	.short	0x010a
        /*0752*/ 	.byte	0x05
	.zero		1


	//   ....[102]....
        /*0754*/ 	.word	0x000045b0
        /*0758*/ 	.word	0x000000ff
        /*075c*/ 	.word	0x00000000
        /*0760*/ 	.short	0x010a
        /*0762*/ 	.byte	0x04
	.zero		1


	//   ....[103]....
        /*0764*/ 	.word	0x00004a80
        /*0768*/ 	.word	0x0000000c
        /*076c*/ 	.word	0x00000140
        /*0770*/ 	.short	0x010a
        /*0772*/ 	.byte	0xff
	.zero		1


	//   ....[104]....
        /*0774*/ 	.word	0x00004bf0
        /*0778*/ 	.word	0x00000000
        /*077c*/ 	.word	0x00000000
        /*0780*/ 	.short	0x0101
        /*0782*/ 	.byte	0xff
	.zero		1


	//   ....[105]....
        /*0784*/ 	.word	0x00005080
        /*0788*/ 	.word	0x000000ff
        /*078c*/ 	.word	0x00000138
        /*0790*/ 	.short	0x010a
        /*0792*/ 	.byte	0x15
	.zero		1


	//   ....[106]....
        /*0794*/ 	.word	0x00005200
        /*0798*/ 	.word	0x000000ff
        /*079c*/ 	.word	0x00000120
        /*07a0*/ 	.short	0x010a
        /*07a2*/ 	.byte	0x15
	.zero		1


	//   ....[107]....
        /*07a4*/ 	.word	0x00005370
        /*07a8*/ 	.word	0x000000ff
        /*07ac*/ 	.word	0x00000110
        /*07b0*/ 	.short	0x010b
        /*07b2*/ 	.byte	0x15
	.zero		1


	//   ....[108]....
        /*07b4*/ 	.word	0x00005380
        /*07b8*/ 	.word	0x000000ff
        /*07bc*/ 	.word	0x00000000
        /*07c0*/ 	.short	0x0101
        /*07c2*/ 	.byte	0x22
	.zero		1


	//   ....[109]....
        /*07c4*/ 	.word	0x00005390
        /*07c8*/ 	.word	0x000000ff
        /*07cc*/ 	.word	0x00000128
        /*07d0*/ 	.short	0x010a
        /*07d2*/ 	.byte	0x15
	.zero		1


	//   ....[110]....
        /*07d4*/ 	.word	0x00005570
        /*07d8*/ 	.word	0x000000ff
        /*07dc*/ 	.word	0x00000118
        /*07e0*/ 	.short	0x010b
        /*07e2*/ 	.byte	0x15
	.zero		1


	//   ....[111]....
        /*07e4*/ 	.word	0x00005580
        /*07e8*/ 	.word	0x000000ff
        /*07ec*/ 	.word	0x00000000
        /*07f0*/ 	.short	0x0101
        /*07f2*/ 	.byte	0x21
	.zero		1


	//   ....[112]....
        /*07f4*/ 	.word	0x000055b0
        /*07f8*/ 	.word	0x000000ff
        /*07fc*/ 	.word	0x00000120
        /*0800*/ 	.short	0x010a
        /*0802*/ 	.byte	0x15
	.zero		1


	//   ....[113]....
        /*0804*/ 	.word	0x000055f0
        /*0808*/ 	.word	0x00000000
        /*080c*/ 	.word	0x00000128
        /*0810*/ 	.short	0x010a
        /*0812*/ 	.byte	0xff
	.zero		1


	//   ....[114]....
        /*0814*/ 	.word	0x00005930
        /*0818*/ 	.word	0x00000003
        /*081c*/ 	.word	0x00000140
        /*0820*/ 	.short	0x010a
        /*0822*/ 	.byte	0xff
	.zero		1


	//   ....[115]....
        /*0824*/ 	.word	0x00005ab0
        /*0828*/ 	.word	0x00000000
        /*082c*/ 	.word	0x00000000
        /*0830*/ 	.short	0x0101
        /*0832*/ 	.byte	0xff
	.zero		1


	//   ....[116]....
        /*0834*/ 	.word	0x000065e0
        /*0838*/ 	.word	0x00000002
        /*083c*/ 	.word	0x00000110
        /*0840*/ 	.short	0x010a
        /*0842*/ 	.byte	0xff
	.zero		1


	//   ....[117]....
        /*0844*/ 	.word	0x00006620
        /*0848*/ 	.word	0x00000063
        /*084c*/ 	.word	0x00000160
        /*0850*/ 	.short	0x010a
        /*0852*/ 	.byte	0xff
	.zero		1


	//   ....[118]....
        /*0854*/ 	.word	0x00006710
        /*0858*/ 	.word	0x00000002
        /*085c*/ 	.word	0x00000110
        /*0860*/ 	.short	0x010a
        /*0862*/ 	.byte	0xff
	.zero		1


	//   ....[119]....
        /*0864*/ 	.word	0x00006840
        /*0868*/ 	.word	0x00000000
        /*086c*/ 	.word	0x00000000
        /*0870*/ 	.short	0x0101
        /*0872*/ 	.byte	0xff
	.zero		1


	//   ....[120]....
        /*0874*/ 	.word	0x000068a0
        /*0878*/ 	.word	0x00000063
        /*087c*/ 	.word	0x00000160
        /*0880*/ 	.short	0x010a
        /*0882*/ 	.byte	0xff
	.zero		1


	//   ....[121]....
        /*0884*/ 	.word	0x000073f0
        /*0888*/ 	.word	0x00000070
        /*088c*/ 	.word	0x00000110
        /*0890*/ 	.short	0x010a
        /*0892*/ 	.byte	0xff
	.zero		1


	//   ....[122]....
        /*0894*/ 	.word	0x000074c0
        /*0898*/ 	.word	0x00000070
        /*089c*/ 	.word	0x00000110
        /*08a0*/ 	.short	0x010a
        /*08a2*/ 	.byte	0xff
	.zero		1


	//   ....[123]....
        /*08a4*/ 	.word	0x000075f0
        /*08a8*/ 	.word	0x00000000
        /*08ac*/ 	.word	0x00000000
        /*08b0*/ 	.short	0x0101
        /*08b2*/ 	.byte	0xff
	.zero		1


	//   ....[124]....
        /*08b4*/ 	.word	0x00007a60
        /*08b8*/ 	.word	0x000000ff
        /*08bc*/ 	.word	0x00000000
        /*08c0*/ 	.short	0x0101
        /*08c2*/ 	.byte	0x04
	.zero		1


	//   ....[125]....
        /*08c4*/ 	.word	0x00008260
        /*08c8*/ 	.word	0x00000000
        /*08cc*/ 	.word	0x000001b0
        /*08d0*/ 	.short	0x010a
        /*08d2*/ 	.byte	0xff
	.zero		1


	//   ....[126]....
        /*08d4*/ 	.word	0x000082c0
        /*08d8*/ 	.word	0x00000000
        /*08dc*/ 	.word	0x00000088
        /*08e0*/ 	.short	0x010a
        /*08e2*/ 	.byte	0xff
	.zero		1


	//   ....[127]....
        /*08e4*/ 	.word	0x00008320
        /*08e8*/ 	.word	0x00000000
        /*08ec*/ 	.word	0x00000088
        /*08f0*/ 	.short	0x010a
        /*08f2*/ 	.byte	0xff
	.zero		1


	//   ....[128]....
        /*08f4*/ 	.word	0x00008370
        /*08f8*/ 	.word	0x00000003
        /*08fc*/ 	.word	0x00000140
        /*0900*/ 	.short	0x010a
        /*0902*/ 	.byte	0xff
	.zero		1


	//   ....[129]....
        /*0904*/ 	.word	0x000083d0
        /*0908*/ 	.word	0x00000000
        /*090c*/ 	.word	0x00000000
        /*0910*/ 	.short	0x010a
        /*0912*/ 	.byte	0xff
	.zero		1


	//   ....[130]....
        /*0914*/ 	.word	0x00008430
        /*0918*/ 	.word	0x00000000
        /*091c*/ 	.word	0x00000000
        /*0920*/ 	.short	0x010a
        /*0922*/ 	.byte	0xff
	.zero		1


	//   ....[131]....
        /*0924*/ 	.word	0x00008490
        /*0928*/ 	.word	0x00000000
        /*092c*/ 	.word	0x00000000
        /*0930*/ 	.short	0x010a
        /*0932*/ 	.byte	0xff
	.zero		1


	//   ....[132]....
        /*0934*/ 	.word	0x000084f0
        /*0938*/ 	.word	0x00000000
        /*093c*/ 	.word	0x00000000
        /*0940*/ 	.short	0x010a
        /*0942*/ 	.byte	0xff
	.zero		1


	//   ....[133]....
        /*0944*/ 	.word	0x00008550
        /*0948*/ 	.word	0x00000000
        /*094c*/ 	.word	0x00000000
        /*0950*/ 	.short	0x010a
        /*0952*/ 	.byte	0xff
	.zero		1


	//   ....[134]....
        /*0954*/ 	.word	0x000085b0
        /*0958*/ 	.word	0x00000000
        /*095c*/ 	.word	0x00000000
        /*0960*/ 	.short	0x010a
        /*0962*/ 	.byte	0xff
	.zero		1


	//   ....[135]....
        /*0964*/ 	.word	0x00008610
        /*0968*/ 	.word	0x00000000
        /*096c*/ 	.word	0x00000000
        /*0970*/ 	.short	0x010a
        /*0972*/ 	.byte	0xff
	.zero		1


	//   ....[136]....
        /*0974*/ 	.word	0x00008670
        /*0978*/ 	.word	0x00000000
        /*097c*/ 	.word	0x00000000
        /*0980*/ 	.short	0x010a
        /*0982*/ 	.byte	0xff
	.zero		1


	//   ....[137]....
        /*0984*/ 	.word	0x000086d0
        /*0988*/ 	.word	0x00000000
        /*098c*/ 	.word	0x00000000
        /*0990*/ 	.short	0x010a
        /*0992*/ 	.byte	0xff
	.zero		1


	//   ....[138]....
        /*0994*/ 	.word	0x00008730
        /*0998*/ 	.word	0x00000000
        /*099c*/ 	.word	0x00000000
        /*09a0*/ 	.short	0x010a
        /*09a2*/ 	.byte	0xff
	.zero		1


	//   ....[139]....
        /*09a4*/ 	.word	0x00008790
        /*09a8*/ 	.word	0x00000000
        /*09ac*/ 	.word	0x00000000
        /*09b0*/ 	.short	0x010a
        /*09b2*/ 	.byte	0xff
	.zero		1


	//   ....[140]....
        /*09b4*/ 	.word	0x000087f0
        /*09b8*/ 	.word	0x00000000
        /*09bc*/ 	.word	0x00000000
        /*09c0*/ 	.short	0x010a
        /*09c2*/ 	.byte	0xff
	.zero		1


	//   ....[141]....
        /*09c4*/ 	.word	0x00008850
        /*09c8*/ 	.word	0x00000000
        /*09cc*/ 	.word	0x00000000
        /*09d0*/ 	.short	0x010a
        /*09d2*/ 	.byte	0xff
	.zero		1


	//   ....[142]....
        /*09d4*/ 	.word	0x000088b0
        /*09d8*/ 	.word	0x00000000
        /*09dc*/ 	.word	0x00000000
        /*09e0*/ 	.short	0x010a
        /*09e2*/ 	.byte	0xff
	.zero		1


	//   ....[143]....
        /*09e4*/ 	.word	0x00008910
        /*09e8*/ 	.word	0x00000000
        /*09ec*/ 	.word	0x00000000
        /*09f0*/ 	.short	0x010a
        /*09f2*/ 	.byte	0xff
	.zero		1


	//   ....[144]....
        /*09f4*/ 	.word	0x00008970
        /*09f8*/ 	.word	0x00000000
        /*09fc*/ 	.word	0x00000000
        /*0a00*/ 	.short	0x010a
        /*0a02*/ 	.byte	0xff
	.zero		1


	//   ....[145]....
        /*0a04*/ 	.word	0x000089c0
        /*0a08*/ 	.word	0x00000002
        /*0a0c*/ 	.word	0x000001a0
        /*0a10*/ 	.short	0x010a
        /*0a12*/ 	.byte	0xff
	.zero		1


	//   ....[146]....
        /*0a14*/ 	.word	0x00008a20
        /*0a18*/ 	.word	0x00000002
        /*0a1c*/ 	.word	0x00000150
        /*0a20*/ 	.short	0x010a
        /*0a22*/ 	.byte	0xff
	.zero		1


	//   ....[147]....
        /*0a24*/ 	.word	0x00008a70
        /*0a28*/ 	.word	0x00000002
        /*0a2c*/ 	.word	0x00000140
        /*0a30*/ 	.short	0x010a
        /*0a32*/ 	.byte	0xff
	.zero		1


	//   ....[148]....
        /*0a34*/ 	.word	0x00008ad0
        /*0a38*/ 	.word	0x00000000
        /*0a3c*/ 	.word	0x00000150
        /*0a40*/ 	.short	0x010a
        /*0a42*/ 	.byte	0xff
	.zero		1


	//   ....[149]....
        /*0a44*/ 	.word	0x00008b20
        /*0a48*/ 	.word	0x00000000
        /*0a4c*/ 	.word	0x00000140
        /*0a50*/ 	.short	0x010a
        /*0a52*/ 	.byte	0xff
	.zero		1


	//   ....[150]....
        /*0a54*/ 	.word	0x00008b80
        /*0a58*/ 	.word	0x00000003
        /*0a5c*/ 	.word	0x00000180
        /*0a60*/ 	.short	0x010a
        /*0a62*/ 	.byte	0xff
	.zero		1


	//   ....[151]....
        /*0a64*/ 	.word	0x00008be0
        /*0a68*/ 	.word	0x00000000
        /*0a6c*/ 	.word	0x00000000
        /*0a70*/ 	.short	0x010a
        /*0a72*/ 	.byte	0xff
	.zero		1


	//   ....[152]....
        /*0a74*/ 	.word	0x00008c40
        /*0a78*/ 	.word	0x00000000
        /*0a7c*/ 	.word	0x00000000
        /*0a80*/ 	.short	0x010a
        /*0a82*/ 	.byte	0xff
	.zero		1


	//   ....[153]....
        /*0a84*/ 	.word	0x00008ca0
        /*0a88*/ 	.word	0x00000000
        /*0a8c*/ 	.word	0x00000000
        /*0a90*/ 	.short	0x010a
        /*0a92*/ 	.byte	0xff
	.zero		1


	//   ....[154]....
        /*0a94*/ 	.word	0x00008d00
        /*0a98*/ 	.word	0x00000000
        /*0a9c*/ 	.word	0x00000000
        /*0aa0*/ 	.short	0x010a
        /*0aa2*/ 	.byte	0xff
	.zero		1


	//   ....[155]....
        /*0aa4*/ 	.word	0x00008d60
        /*0aa8*/ 	.word	0x00000000
        /*0aac*/ 	.word	0x00000000
        /*0ab0*/ 	.short	0x010a
        /*0ab2*/ 	.byte	0xff
	.zero		1


	//   ....[156]....
        /*0ab4*/ 	.word	0x00008db0
        /*0ab8*/ 	.word	0x0000000c
        /*0abc*/ 	.word	0x00000140
        /*0ac0*/ 	.short	0x010a
        /*0ac2*/ 	.byte	0xff
	.zero		1


	//   ....[157]....
        /*0ac4*/ 	.word	0x00008e10
        /*0ac8*/ 	.word	0x00000000
        /*0acc*/ 	.word	0x00000138
        /*0ad0*/ 	.short	0x010a
        /*0ad2*/ 	.byte	0xff
	.zero		1


	//   ....[158]....
        /*0ad4*/ 	.word	0x00008e70
        /*0ad8*/ 	.word	0x00000000
        /*0adc*/ 	.word	0x00000120
        /*0ae0*/ 	.short	0x010a
        /*0ae2*/ 	.byte	0xff
	.zero		1


	//   ....[159]....
        /*0ae4*/ 	.word	0x00008ed0
        /*0ae8*/ 	.word	0x00000000
        /*0aec*/ 	.word	0x00000128
        /*0af0*/ 	.short	0x010a
        /*0af2*/ 	.byte	0xff
	.zero		1


	//   ....[160]....
        /*0af4*/ 	.word	0x00008f30
        /*0af8*/ 	.word	0x00000000
        /*0afc*/ 	.word	0x00000120
        /*0b00*/ 	.short	0x010a
        /*0b02*/ 	.byte	0xff
	.zero		1


	//   ....[161]....
        /*0b04*/ 	.word	0x00008f80
        /*0b08*/ 	.word	0x00000003
        /*0b0c*/ 	.word	0x00000140
        /*0b10*/ 	.short	0x010a
        /*0b12*/ 	.byte	0xff
	.zero		1


	//   ....[162]....
        /*0b14*/ 	.word	0x00008fd0
        /*0b18*/ 	.word	0x00000002
        /*0b1c*/ 	.word	0x00000110
        /*0b20*/ 	.short	0x010a
        /*0b22*/ 	.byte	0xff
	.zero		1


	//   ....[163]....
        /*0b24*/ 	.word	0x00009020
        /*0b28*/ 	.word	0x00000063
        /*0b2c*/ 	.word	0x00000160
        /*0b30*/ 	.short	0x010a
        /*0b32*/ 	.byte	0xff
	.zero		1


	//   ....[164]....
        /*0b34*/ 	.word	0x00009070
        /*0b38*/ 	.word	0x00000070
        /*0b3c*/ 	.word	0x00000110
        /*0b40*/ 	.short	0x010a
        /*0b42*/ 	.byte	0xff
	.zero		1


	//----- nvinfo : EIATTR_NUM_MBARRIERS
	.align		4
.L_47:
        /*0b44*/ 	.byte	0x03, 0x38
        /*0b46*/ 	.short	0x0038


	//----- nvinfo : EIATTR_EXIT_INSTR_OFFSETS
	.align		4
        /*0b48*/ 	.byte	0x04, 0x1c
        /*0b4a*/ 	.short	(.L_49 - .L_48)


	//   ....[0]....
.L_48:
        /*0b4c*/ 	.word	0x00003400


	//   ....[1]....
        /*0b50*/ 	.word	0x00003910


	//   ....[2]....
        /*0b54*/ 	.word	0x00003970


	//   ....[3]....
        /*0b58*/ 	.word	0x00004810


	//   ....[4]....
        /*0b5c*/ 	.word	0x00005620


	//   ....[5]....
        /*0b60*/ 	.word	0x00005660


	//   ....[6]....
        /*0b64*/ 	.word	0x00008250


	//----- nvinfo : EIATTR_MAX_THREADS
	.align		4
.L_49:
        /*0b68*/ 	.byte	0x04, 0x05
        /*0b6a*/ 	.short	(.L_51 - .L_50)
.L_50:
        /*0b6c*/ 	.word	0x00000100
        /*0b70*/ 	.word	0x00000001
        /*0b74*/ 	.word	0x00000001


	//----- nvinfo : EIATTR_CRS_STACK_SIZE
	.align		4
.L_51:
        /*0b78*/ 	.byte	0x04, 0x1e
        /*0b7a*/ 	.short	(.L_53 - .L_52)
.L_52:
        /*0b7c*/ 	.word	0x00000000


	//----- nvinfo : EIATTR_CBANK_PARAM_SIZE
	.align		4
.L_53:
        /*0b80*/ 	.byte	0x03, 0x19
        /*0b82*/ 	.short	0x0800


	//----- nvinfo : EIATTR_PARAM_CBANK
	.align		4
        /*0b84*/ 	.byte	0x04, 0x0a
        /*0b86*/ 	.short	(.L_55 - .L_54)
	.align		4
.L_54:
        /*0b88*/ 	.word	index@(.nv.constant0._ZN7cutlass13device_kernelINS_4gemm6kernel13GemmUniversalIN4cute5tupleIJiiiiEEENS1_10collective13CollectiveMmaINS1_35MainloopSm100TmaUmmaWarpSpecializedILi17ELi2ELi4ENS5_IJNS4_1CILi2EEENSA_ILi4EEENSA_ILi1EEEEEEEENS5_IJNSA_ILi64EEENSA_ILi128EEESG_EEENS_12float_e5m2_tENS5_IJlSD_lEEESJ_SK_NS4_8TiledMMAINS4_8MMA_AtomIJNS4_10MMA_TraitsINS4_19SM100_MMA_F8F6F4_SSEJSJ_SJ_fSG_SH_NS4_17integral_constantINS4_4UMMA5MajorELSR_0EEESS_NSP_INSQ_7ScaleInELST_0EEESU_EEEEEENS4_6LayoutINS5_IJSD_SD_SD_EEENS5_IJNSA_ILi0EEESZ_SZ_EEEEENS5_IJNS4_10UnderscoreES12_S12_EEEEENS4_23SM90_TMA_LOAD_MULTICASTENS4_14ComposedLayoutINS4_7SwizzleILi2ELi4ELi3EEENS4_18smem_ptr_flag_bitsILi8EEENSX_INS5_IJNSA_ILi8EEESG_EEENS5_IJSG_SD_EEEEEEEvNS4_8identityES15_S1F_vS1G_EENS_8epilogue10collective18CollectiveEpilogueINS1I_23Sm100TmaWarpSpecializedILi2ELi2ELi32ELb0ELb0EEEJSI_NS5_IJNSX_ISG_SD_EES1N_EEESJ_SK_SJ_SK_NS1I_6fusion15FusionCallbacksIS1M_NS1P_17LinearCombinationISJ_fSJ_fLNS_15FloatRoundStyleE2EEESI_S1O_JEEENS4_5SM1004TMEM4LOAD26SM100_TMEM_LOAD_16dp32b32xENS4_13SM90_TMA_LOADES1F_NS4_39AutoVectorizingCopyWithAssumedAlignmentILi128EEENS4_14SM90_TMA_STOREES1F_S21_S21_EEEvvEEEEvNT_6ParamsE)
        /*0b8c*/ 	.short	0x0380
        /*0b8e*/ 	.short	0x0800


	//----- nvinfo : EIATTR_SW_WAR
	.align		4
.L_55:
        /*0b90*/ 	.byte	0x04, 0x36
        /*0b92*/ 	.short	(.L_57 - .L_56)
.L_56:
        /*0b94*/ 	.word	0x00000008
.L_57:


//--------------------- .nv.callgraph             --------------------------
	.section	.nv.callgraph,"",@"SHT_CUDA_CALLGRAPH"
	.align	4
	.sectionentsize	8
	.align		4
        /*0000*/ 	.word	0x00000000
	.align		4
        /*0004*/ 	.word	0xffffffff
	.align		4
        /*0008*/ 	.word	index@(_ZN7cutlass13device_kernelINS_4gemm6kernel13GemmUniversalIN4cute5tupleIJiiiiEEENS1_10collective13CollectiveMmaINS1_35MainloopSm100TmaUmmaWarpSpecializedILi17ELi2ELi4ENS5_IJNS4_1CILi2EEENSA_ILi4EEENSA_ILi1EEEEEEEENS5_IJNSA_ILi64EEENSA_ILi128EEESG_EEENS_12float_e5m2_tENS5_IJlSD_lEEESJ_SK_NS4_8TiledMMAINS4_8MMA_AtomIJNS4_10MMA_TraitsINS4_19SM100_MMA_F8F6F4_SSEJSJ_SJ_fSG_SH_NS4_17integral_constantINS4_4UMMA5MajorELSR_0EEESS_NSP_INSQ_7ScaleInELST_0EEESU_EEEEEENS4_6LayoutINS5_IJSD_SD_SD_EEENS5_IJNSA_ILi0EEESZ_SZ_EEEEENS5_IJNS4_10UnderscoreES12_S12_EEEEENS4_23SM90_TMA_LOAD_MULTICASTENS4_14ComposedLayoutINS4_7SwizzleILi2ELi4ELi3EEENS4_18smem_ptr_flag_bitsILi8EEENSX_INS5_IJNSA_ILi8EEESG_EEENS5_IJSG_SD_EEEEEEEvNS4_8identityES15_S1F_vS1G_EENS_8epilogue10collective18CollectiveEpilogueINS1I_23Sm100TmaWarpSpecializedILi2ELi2ELi32ELb0ELb0EEEJSI_NS5_IJNSX_ISG_SD_EES1N_EEESJ_SK_SJ_SK_NS1I_6fusion15FusionCallbacksIS1M_NS1P_17LinearCombinationISJ_fSJ_fLNS_15FloatRoundStyleE2EEESI_S1O_JEEENS4_5SM1004TMEM4LOAD26SM100_TMEM_LOAD_16dp32b32xENS4_13SM90_TMA_LOADES1F_NS4_39AutoVectorizingCopyWithAssumedAlignmentILi128EEENS4_14SM90_TMA_STOREES1F_S21_S21_EEEvvEEEEvNT_6ParamsE)
	.align		4
        /*000c*/ 	.word	index@(__assertfail)
	.align		4
        /*0010*/ 	.word	0x00000000
	.align		4
        /*0014*/ 	.word	0xfffffffe
	.align		4
        /*0018*/ 	.word	0x00000000
	.align		4
        /*001c*/ 	.word	0xfffffffd
	.align		4
        /*0020*/ 	.word	0x00000000
	.align		4
        /*0024*/ 	.word	0xfffffffc


//--------------------- .nv.constant4             --------------------------
	.section	.nv.constant4,"a",@progbits
	.align	8
	.align		8
.nv.constant4:
        /*0000*/ 	.dword	__assertfail
	.align		8
        /*0008*/ 	.dword	__unnamed_1
	.align		8
        /*0010*/ 	.dword	__unnamed_2
	.align		8
        /*0018*/ 	.dword	_ZN40_INTERNAL_916414aa_4_k_cu_eb477939_309874cuda3std3__45__cpo5beginE
	.align		8
        /*0020*/ 	.dword	_ZN40_INTERNAL_916414aa_4_k_cu_eb477939_309874cuda3std3__45__cpo3endE
	.align		8
        /*0028*/ 	.dword	_ZN40_INTERNAL_916414aa_4_k_cu_eb477939_309874cuda3std3__45__cpo6cbeginE
	.align		8
        /*0030*/ 	.dword	_ZN40_INTERNAL_916414aa_4_k_cu_eb477939_309874cuda3std3__45__cpo4cendE
	.align		8
        /*0038*/ 	.dword	_ZN40_INTERNAL_916414aa_4_k_cu_eb477939_309874cuda3std3__442_GLOBAL__N__916414aa_4_k_cu_eb477939_309876ignoreE
	.align		8
        /*0040*/ 	.dword	_ZN40_INTERNAL_916414aa_4_k_cu_eb477939_309874cuda3std3__419piecewise_constructE
	.align		8
        /*0048*/ 	.dword	_ZN40_INTERNAL_916414aa_4_k_cu_eb477939_309874cuda3std3__48in_placeE
	.align		8
        /*0050*/ 	.dword	_ZN40_INTERNAL_916414aa_4_k_cu_eb477939_309874cuda3std6ranges3__45__cpo4swapE
	.align		8
        /*0058*/ 	.dword	_ZN40_INTERNAL_916414aa_4_k_cu_eb477939_309874cuda3std6ranges3__45__cpo9iter_moveE
	.align		8
        /*0060*/ 	.dword	_ZN40_INTERNAL_916414aa_4_k_cu_eb477939_309874cute7productE
	.align		8
        /*0068*/ 	.dword	_ZN40_INTERNAL_916414aa_4_k_cu_eb477939_309874cute1_E
	.align		8
        /*0070*/ 	.dword	$str$25
	.align		8
        /*0078*/ 	.dword	$str$26
	.align		8
        /*0080*/ 	.dword	$str$27
	.align		8
        /*0088*/ 	.dword	$str$28


//--------------------- .text._ZN7cutlass13device_kernelINS_4gemm6kernel13GemmUniversalIN4cute5tupleIJiiiiEEENS1_10collective13CollectiveMmaINS1_35MainloopSm100TmaUmmaWarpSpecializedILi17ELi2ELi4ENS5_IJNS4_1CILi2EEENSA_ILi4EEENSA_ILi1EEEEEEEENS5_IJNSA_ILi64EEENSA_ILi128EEESG_EEENS_12float_e5m2_tENS5_IJlSD_lEEESJ_SK_NS4_8TiledMMAINS4_8MMA_AtomIJNS4_10MMA_TraitsINS4_19SM100_MMA_F8F6F4_SSEJSJ_SJ_fSG_SH_NS4_17integral_constantINS4_4UMMA5MajorELSR_0EEESS_NSP_INSQ_7ScaleInELST_0EEESU_EEEEEENS4_6LayoutINS5_IJSD_SD_SD_EEENS5_IJNSA_ILi0EEESZ_SZ_EEEEENS5_IJNS4_10UnderscoreES12_S12_EEEEENS4_23SM90_TMA_LOAD_MULTICASTENS4_14ComposedLayoutINS4_7SwizzleILi2ELi4ELi3EEENS4_18smem_ptr_flag_bitsILi8EEENSX_INS5_IJNSA_ILi8EEESG_EEENS5_IJSG_SD_EEEEEEEvNS4_8identityES15_S1F_vS1G_EENS_8epilogue10collective18CollectiveEpilogueINS1I_23Sm100TmaWarpSpecializedILi2ELi2ELi32ELb0ELb0EEEJSI_NS5_IJNSX_ISG_SD_EES1N_EEESJ_SK_SJ_SK_NS1I_6fusion15FusionCallbacksIS1M_NS1P_17LinearCombinationISJ_fSJ_fLNS_15FloatRoundStyleE2EEESI_S1O_JEEENS4_5SM1004TMEM4LOAD26SM100_TMEM_LOAD_16dp32b32xENS4_13SM90_TMA_LOADES1F_NS4_39AutoVectorizingCopyWithAssumedAlignmentILi128EEENS4_14SM90_TMA_STOREES1F_S21_S21_EEEvvEEEEvNT_6ParamsE --------------------------
	.section	.text._ZN7cutlass13device_kernelINS_4gemm6kernel13GemmUniversalIN4cute5tupleIJiiiiEEENS1_10collective13CollectiveMmaINS1_35MainloopSm100TmaUmmaWarpSpecializedILi17ELi2ELi4ENS5_IJNS4_1CILi2EEENSA_ILi4EEENSA_ILi1EEEEEEEENS5_IJNSA_ILi64EEENSA_ILi128EEESG_EEENS_12float_e5m2_tENS5_IJlSD_lEEESJ_SK_NS4_8TiledMMAINS4_8MMA_AtomIJNS4_10MMA_TraitsINS4_19SM100_MMA_F8F6F4_SSEJSJ_SJ_fSG_SH_NS4_17integral_constantINS4_4UMMA5MajorELSR_0EEESS_NSP_INSQ_7ScaleInELST_0EEESU_EEEEEENS4_6LayoutINS5_IJSD_SD_SD_EEENS5_IJNSA_ILi0EEESZ_SZ_EEEEENS5_IJNS4_10UnderscoreES12_S12_EEEEENS4_23SM90_TMA_LOAD_MULTICASTENS4_14ComposedLayoutINS4_7SwizzleILi2ELi4ELi3EEENS4_18smem_ptr_flag_bitsILi8EEENSX_INS5_IJNSA_ILi8EEESG_EEENS5_IJSG_SD_EEEEEEEvNS4_8identityES15_S1F_vS1G_EENS_8epilogue10collective18CollectiveEpilogueINS1I_23Sm100TmaWarpSpecializedILi2ELi2ELi32ELb0ELb0EEEJSI_NS5_IJNSX_ISG_SD_EES1N_EEESJ_SK_SJ_SK_NS1I_6fusion15FusionCallbacksIS1M_NS1P_17LinearCombinationISJ_fSJ_fLNS_15FloatRoundStyleE2EEESI_S1O_JEEENS4_5SM1004TMEM4LOAD26SM100_TMEM_LOAD_16dp32b32xENS4_13SM90_TMA_LOADES1F_NS4_39AutoVectorizingCopyWithAssumedAlignmentILi128EEENS4_14SM90_TMA_STOREES1F_S21_S21_EEEvvEEEEvNT_6ParamsE,"ax",@progbits
	.align	128
.text._ZN7cutlass13device_kernelINS_4gemm6kernel13GemmUniversalIN4cute5tupleIJiiiiEEENS1_10collective13CollectiveMmaINS1_35MainloopSm100TmaUmmaWarpSpecializedILi17ELi2ELi4ENS5_IJNS4_1CILi2EEENSA_ILi4EEENSA_ILi1EEEEEEEENS5_IJNSA_ILi64EEENSA_ILi128EEESG_EEENS_12float_e5m2_tENS5_IJlSD_lEEESJ_SK_NS4_8TiledMMAINS4_8MMA_AtomIJNS4_10MMA_TraitsINS4_19SM100_MMA_F8F6F4_SSEJSJ_SJ_fSG_SH_NS4_17integral_constantINS4_4UMMA5MajorELSR_0EEESS_NSP_INSQ_7ScaleInELST_0EEESU_EEEEEENS4_6LayoutINS5_IJSD_SD_SD_EEENS5_IJNSA_ILi0EEESZ_SZ_EEEEENS5_IJNS4_10UnderscoreES12_S12_EEEEENS4_23SM90_TMA_LOAD_MULTICASTENS4_14ComposedLayoutINS4_7SwizzleILi2ELi4ELi3EEENS4_18smem_ptr_flag_bitsILi8EEENSX_INS5_IJNSA_ILi8EEESG_EEENS5_IJSG_SD_EEEEEEEvNS4_8identityES15_S1F_vS1G_EENS_8epilogue10collective18CollectiveEpilogueINS1I_23Sm100TmaWarpSpecializedILi2ELi2ELi32ELb0ELb0EEEJSI_NS5_IJNSX_ISG_SD_EES1N_EEESJ_SK_SJ_SK_NS1I_6fusion15FusionCallbacksIS1M_NS1P_17LinearCombinationISJ_fSJ_fLNS_15FloatRoundStyleE2EEESI_S1O_JEEENS4_5SM1004TMEM4LOAD26SM100_TMEM_LOAD_16dp32b32xENS4_13SM90_TMA_LOADES1F_NS4_39AutoVectorizingCopyWithAssumedAlignmentILi128EEENS4_14SM90_TMA_STOREES1F_S21_S21_EEEvvEEEEvNT_6ParamsE:
        .type           _ZN7cutlass13device_kernelINS_4gemm6kernel13GemmUniversalIN4cute5tupleIJiiiiEEENS1_10collective13CollectiveMmaINS1_35MainloopSm100TmaUmmaWarpSpecializedILi17ELi2ELi4ENS5_IJNS4_1CILi2EEENSA_ILi4EEENSA_ILi1EEEEEEEENS5_IJNSA_ILi64EEENSA_ILi128EEESG_EEENS_12float_e5m2_tENS5_IJlSD_lEEESJ_SK_NS4_8TiledMMAINS4_8MMA_AtomIJNS4_10MMA_TraitsINS4_19SM100_MMA_F8F6F4_SSEJSJ_SJ_fSG_SH_NS4_17integral_constantINS4_4UMMA5MajorELSR_0EEESS_NSP_INSQ_7ScaleInELST_0EEESU_EEEEEENS4_6LayoutINS5_IJSD_SD_SD_EEENS5_IJNSA_ILi0EEESZ_SZ_EEEEENS5_IJNS4_10UnderscoreES12_S12_EEEEENS4_23SM90_TMA_LOAD_MULTICASTENS4_14ComposedLayoutINS4_7SwizzleILi2ELi4ELi3EEENS4_18smem_ptr_flag_bitsILi8EEENSX_INS5_IJNSA_ILi8EEESG_EEENS5_IJSG_SD_EEEEEEEvNS4_8identityES15_S1F_vS1G_EENS_8epilogue10collective18CollectiveEpilogueINS1I_23Sm100TmaWarpSpecializedILi2ELi2ELi32ELb0ELb0EEEJSI_NS5_IJNSX_ISG_SD_EES1N_EEESJ_SK_SJ_SK_NS1I_6fusion15FusionCallbacksIS1M_NS1P_17LinearCombinationISJ_fSJ_fLNS_15FloatRoundStyleE2EEESI_S1O_JEEENS4_5SM1004TMEM4LOAD26SM100_TMEM_LOAD_16dp32b32xENS4_13SM90_TMA_LOADES1F_NS4_39AutoVectorizingCopyWithAssumedAlignmentILi128EEENS4_14SM90_TMA_STOREES1F_S21_S21_EEEvvEEEEvNT_6ParamsE,@function
        .size           _ZN7cutlass13device_kernelINS_4gemm6kernel13GemmUniversalIN4cute5tupleIJiiiiEEENS1_10collective13CollectiveMmaINS1_35MainloopSm100TmaUmmaWarpSpecializedILi17ELi2ELi4ENS5_IJNS4_1CILi2EEENSA_ILi4EEENSA_ILi1EEEEEEEENS5_IJNSA_ILi64EEENSA_ILi128EEESG_EEENS_12float_e5m2_tENS5_IJlSD_lEEESJ_SK_NS4_8TiledMMAINS4_8MMA_AtomIJNS4_10MMA_TraitsINS4_19SM100_MMA_F8F6F4_SSEJSJ_SJ_fSG_SH_NS4_17integral_constantINS4_4UMMA5MajorELSR_0EEESS_NSP_INSQ_7ScaleInELST_0EEESU_EEEEEENS4_6LayoutINS5_IJSD_SD_SD_EEENS5_IJNSA_ILi0EEESZ_SZ_EEEEENS5_IJNS4_10UnderscoreES12_S12_EEEEENS4_23SM90_TMA_LOAD_MULTICASTENS4_14ComposedLayoutINS4_7SwizzleILi2ELi4ELi3EEENS4_18smem_ptr_flag_bitsILi8EEENSX_INS5_IJNSA_ILi8EEESG_EEENS5_IJSG_SD_EEEEEEEvNS4_8identityES15_S1F_vS1G_EENS_8epilogue10collective18CollectiveEpilogueINS1I_23Sm100TmaWarpSpecializedILi2ELi2ELi32ELb0ELb0EEEJSI_NS5_IJNSX_ISG_SD_EES1N_EEESJ_SK_SJ_SK_NS1I_6fusion15FusionCallbacksIS1M_NS1P_17LinearCombinationISJ_fSJ_fLNS_15FloatRoundStyleE2EEESI_S1O_JEEENS4_5SM1004TMEM4LOAD26SM100_TMEM_LOAD_16dp32b32xENS4_13SM90_TMA_LOADES1F_NS4_39AutoVectorizingCopyWithAssumedAlignmentILi128EEENS4_14SM90_TMA_STOREES1F_S21_S21_EEEvvEEEEvNT_6ParamsE,(.L_x_189 - _ZN7cutlass13device_kernelINS_4gemm6kernel13GemmUniversalIN4cute5tupleIJiiiiEEENS1_10collective13CollectiveMmaINS1_35MainloopSm100TmaUmmaWarpSpecializedILi17ELi2ELi4ENS5_IJNS4_1CILi2EEENSA_ILi4EEENSA_ILi1EEEEEEEENS5_IJNSA_ILi64EEENSA_ILi128EEESG_EEENS_12float_e5m2_tENS5_IJlSD_lEEESJ_SK_NS4_8TiledMMAINS4_8MMA_AtomIJNS4_10MMA_TraitsINS4_19SM100_MMA_F8F6F4_SSEJSJ_SJ_fSG_SH_NS4_17integral_constantINS4_4UMMA5MajorELSR_0EEESS_NSP_INSQ_7ScaleInELST_0EEESU_EEEEEENS4_6LayoutINS5_IJSD_SD_SD_EEENS5_IJNSA_ILi0EEESZ_SZ_EEEEENS5_IJNS4_10UnderscoreES12_S12_EEEEENS4_23SM90_TMA_LOAD_MULTICASTENS4_14ComposedLayoutINS4_7SwizzleILi2ELi4ELi3EEENS4_18smem_ptr_flag_bitsILi8EEENSX_INS5_IJNSA_ILi8EEESG_EEENS5_IJSG_SD_EEEEEEEvNS4_8identityES15_S1F_vS1G_EENS_8epilogue10collective18CollectiveEpilogueINS1I_23Sm100TmaWarpSpecializedILi2ELi2ELi32ELb0ELb0EEEJSI_NS5_IJNSX_ISG_SD_EES1N_EEESJ_SK_SJ_SK_NS1I_6fusion15FusionCallbacksIS1M_NS1P_17LinearCombinationISJ_fSJ_fLNS_15FloatRoundStyleE2EEESI_S1O_JEEENS4_5SM1004TMEM4LOAD26SM100_TMEM_LOAD_16dp32b32xENS4_13SM90_TMA_LOADES1F_NS4_39AutoVectorizingCopyWithAssumedAlignmentILi128EEENS4_14SM90_TMA_STOREES1F_S21_S21_EEEvvEEEEvNT_6ParamsE)
        .other          _ZN7cutlass13device_kernelINS_4gemm6kernel13GemmUniversalIN4cute5tupleIJiiiiEEENS1_10collective13CollectiveMmaINS1_35MainloopSm100TmaUmmaWarpSpecializedILi17ELi2ELi4ENS5_IJNS4_1CILi2EEENSA_ILi4EEENSA_ILi1EEEEEEEENS5_IJNSA_ILi64EEENSA_ILi128EEESG_EEENS_12float_e5m2_tENS5_IJlSD_lEEESJ_SK_NS4_8TiledMMAINS4_8MMA_AtomIJNS4_10MMA_TraitsINS4_19SM100_MMA_F8F6F4_SSEJSJ_SJ_fSG_SH_NS4_17integral_constantINS4_4UMMA5MajorELSR_0EEESS_NSP_INSQ_7ScaleInELST_0EEESU_EEEEEENS4_6LayoutINS5_IJSD_SD_SD_EEENS5_IJNSA_ILi0EEESZ_SZ_EEEEENS5_IJNS4_10UnderscoreES12_S12_EEEEENS4_23SM90_TMA_LOAD_MULTICASTENS4_14ComposedLayoutINS4_7SwizzleILi2ELi4ELi3EEENS4_18smem_ptr_flag_bitsILi8EEENSX_INS5_IJNSA_ILi8EEESG_EEENS5_IJSG_SD_EEEEEEEvNS4_8identityES15_S1F_vS1G_EENS_8epilogue10collective18CollectiveEpilogueINS1I_23Sm100TmaWarpSpecializedILi2ELi2ELi32ELb0ELb0EEEJSI_NS5_IJNSX_ISG_SD_EES1N_EEESJ_SK_SJ_SK_NS1I_6fusion15FusionCallbacksIS1M_NS1P_17LinearCombinationISJ_fSJ_fLNS_15FloatRoundStyleE2EEESI_S1O_JEEENS4_5SM1004TMEM4LOAD26SM100_TMEM_LOAD_16dp32b32xENS4_13SM90_TMA_LOADES1F_NS4_39AutoVectorizingCopyWithAssumedAlignmentILi128EEENS4_14SM90_TMA_STOREES1F_S21_S21_EEEvvEEEEvNT_6ParamsE,@"STO_CUDA_ENTRY STV_DEFAULT"
_ZN7cutlass13device_kernelINS_4gemm6kernel13GemmUniversalIN4cute5tupleIJiiiiEEENS1_10collective13CollectiveMmaINS1_35MainloopSm100TmaUmmaWarpSpecializedILi17ELi2ELi4ENS5_IJNS4_1CILi2EEENSA_ILi4EEENSA_ILi1EEEEEEEENS5_IJNSA_ILi64EEENSA_ILi128EEESG_EEENS_12float_e5m2_tENS5_IJlSD_lEEESJ_SK_NS4_8TiledMMAINS4_8MMA_AtomIJNS4_10MMA_TraitsINS4_19SM100_MMA_F8F6F4_SSEJSJ_SJ_fSG_SH_NS4_17integral_constantINS4_4UMMA5MajorELSR_0EEESS_NSP_INSQ_7ScaleInELST_0EEESU_EEEEEENS4_6LayoutINS5_IJSD_SD_SD_EEENS5_IJNSA_ILi0EEESZ_SZ_EEEEENS5_IJNS4_10UnderscoreES12_S12_EEEEENS4_23SM90_TMA_LOAD_MULTICASTENS4_14ComposedLayoutINS4_7SwizzleILi2ELi4ELi3EEENS4_18smem_ptr_flag_bitsILi8EEENSX_INS5_IJNSA_ILi8EEESG_EEENS5_IJSG_SD_EEEEEEEvNS4_8identityES15_S1F_vS1G_EENS_8epilogue10collective18CollectiveEpilogueINS1I_23Sm100TmaWarpSpecializedILi2ELi2ELi32ELb0ELb0EEEJSI_NS5_IJNSX_ISG_SD_EES1N_EEESJ_SK_SJ_SK_NS1I_6fusion15FusionCallbacksIS1M_NS1P_17LinearCombinationISJ_fSJ_fLNS_15FloatRoundStyleE2EEESI_S1O_JEEENS4_5SM1004TMEM4LOAD26SM100_TMEM_LOAD_16dp32b32xENS4_13SM90_TMA_LOADES1F_NS4_39AutoVectorizingCopyWithAssumedAlignmentILi128EEENS4_14SM90_TMA_STOREES1F_S21_S21_EEEvvEEEEvNT_6ParamsE:
[----:B------:R-:W1:Y:S01]  /*0000*/  LDC R1, c[0x0][0x37c] ;  /* 0x0000df00ff017b82 */ /* 0x000e620000000800 */
[----:B------:R-:W2:Y:S01]  /*0010*/  S2R R96, SR_TID.X ;  /* 0x0000000000607919 */ /* 0x000ea20000002100 */
[----:B------:R-:W3:Y:S01]  /*0020*/  LDCU.64 UR8, c[0x0][0x890] ;  /* 0x00011200ff0877ac */ /* 0x000ee20008000a00 */
[----:B------:R-:W-:Y:S02]  /*0030*/  PRMT R88, RZ, 0x7610, R88 ;  /* 0x00007610ff587816 */ /* 0x000fe40000000058 */
[----:B------:R-:W-:Y:S02]  /*0040*/  ELECT P3, URZ, PT ;  /* 0x0000000000ff782f */ /* 0x000fe40003860000 */
[----:B---3--:R-:W-:-:S04]  /*0050*/  ISETP.NE.U32.AND P0, PT, RZ, UR8, PT ;  /* 0x00000008ff007c0c */ /* 0x008fc8000bf05070 */
[----:B------:R-:W-:Y:S02]  /*0060*/  ISETP.NE.AND.EX P1, PT, RZ, UR9, PT, P0 ;  /* 0x00000009ff007c0c */ /* 0x000fe4000bf25300 */
[----:B--2---:R-:W-:-:S05]  /*0070*/  SHF.R.U32.HI R89, RZ, 0x5, R96 ;  /* 0x00000005ff597819 */ /* 0x004fca0000011660 */
[----:B------:R-:W2:Y:S02]  /*0080*/  SHFL.IDX PT, R0, R89, RZ, 0x1f ;  /* 0x00001fff59007589 */ /* 0x000ea400000e0000 */
[----:B--2---:R-:W-:-:S04]  /*0090*/  R2UR UR17, R0 ;  /* 0x00000000001172ca */ /* 0x004fc800000e0000 */
[----:B-1----:R-:W-:Y:S05]  /*00a0*/  @P1 BRA `(.L_x_0) ;  /* 0x0000000000301947 */ /* 0x002fea0003800000 */
[----:B------:R-:W1:Y:S02]  /*00b0*/  LDCU.64 UR4, c[0x0][0x888] ;  /* 0x00011100ff0477ac */ /* 0x000e640008000a00 */
[----:B-1----:R-:W-:-:S04]  /*00c0*/  UISETP.NE.U32.AND UP0, UPT, UR4, URZ, UPT ;  /* 0x000000ff0400728c */ /* 0x002fc8000bf05070 */
[----:B------:R-:W-:-:S09]  /*00d0*/  UISETP.NE.AND.EX UP0, UPT, UR5, URZ, UPT, UP0 ;  /* 0x000000ff0500728c */ /* 0x000fd2000bf05300 */
[----:B------:R-:W-:Y:S05]  /*00e0*/  BRA.U !UP0, `(.L_x_1) ;  /* 0x0000000108147547 */ /* 0x000fea000b800000 */
[----:B------:R-:W1:Y:S01]  /*00f0*/  LDC.64 R2, c[0x0][0x888] ;  /* 0x00022200ff027b82 */ /* 0x000e620000000a00 */
[----:B------:R-:W1:Y:S02]  /*0100*/  LDCU.64 UR4, c[0x0][0x358] ;  /* 0x00006b00ff0477ac */ /* 0x000e640008000a00 */
[----:B-1----:R1:W5:Y:S01]  /*0110*/  LDG.E R41, desc[UR4][R2.64] ;  /* 0x0000000402297981 */ /* 0x002362000c1e1900 */
[----:B------:R-:W-:Y:S01]  /*0120*/  HFMA2 R88, -RZ, RZ, 0, 5.9604644775390625e-08 ;  /* 0x00000001ff587431 */ /* 0x000fe200000001ff */
[----:B------:R-:W-:Y:S05]  /*0130*/  BRA `(.L_x_0) ;  /* 0x00000000000c7947 */ /* 0x000fea0003800000 */
.L_x_1:
[----:B------:R-:W1:Y:S01]  /*0140*/  LDCU UR4, c[0x0][0x880] ;  /* 0x00011000ff0477ac */ /* 0x000e620008000800 */
[----:B------:R-:W-:Y:S01]  /*0150*/  HFMA2 R88, -RZ, RZ, 0, 5.9604644775390625e-08 ;  /* 0x00000001ff587431 */ /* 0x000fe200000001ff */
[----:B-1----:R-:W-:-:S07]  /*0160*/  MOV R41, UR4 ;  /* 0x0000000400297c02 */ /* 0x002fce0008000f00 */
.L_x_0:
[----:B------:R-:W2:Y:S02]  /*0170*/  LDCU.64 UR4, c[0x0][0x8b0] ;  /* 0x00011600ff0477ac */ /* 0x000ea40008000a00 */
[----:B--2---:R-:W-:-:S04]  /*0180*/  UISETP.NE.U32.AND UP0, UPT, UR4, URZ, UPT ;  /* 0x000000ff0400728c */ /* 0x004fc8000bf05070 */
[----:B------:R-:W-:-:S09]  /*0190*/  UISETP.NE.AND.EX UP0, UPT, UR5, URZ, UPT, UP0 ;  /* 0x000000ff0500728c */ /* 0x000fd2000bf05300 */
[----:B------:R-:W-:Y:S05]  /*01a0*/  BRA.U UP0, `(.L_x_2) ;  /* 0x0000000100287547 */ /* 0x000fea000b800000 */
[----:B------:R-:W2:Y:S02]  /*01b0*/  LDCU.64 UR4, c[0x0][0x8a8] ;  /* 0x00011500ff0477ac */ /* 0x000ea40008000a00 */
[----:B--2---:R-:W-:-:S04]  /*01c0*/  UISETP.NE.U32.AND UP0, UPT, UR4, URZ, UPT ;  /* 0x000000ff0400728c */ /* 0x004fc8000bf05070 */
[----:B------:R-:W-:-:S09]  /*01d0*/  UISETP.NE.AND.EX UP0, UPT, UR5, URZ, UPT, UP0 ;  /* 0x000000ff0500728c */ /* 0x000fd2000bf05300 */
[----:B------:R-:W-:Y:S05]  /*01e0*/  BRA.U !UP0, `(.L_x_3) ;  /* 0x0000000108107547 */ /* 0x000fea000b800000 */
[----:B------:R-:W2:Y:S01]  /*01f0*/  LDC.64 R38, c[0x0][0x8a8] ;  /* 0x00022a00ff267b82 */ /* 0x000ea20000000a00 */
[----:B------:R-:W2:Y:S02]  /*0200*/  LDCU.64 UR4, c[0x0][0x358] ;  /* 0x00006b00ff0477ac */ /* 0x000ea40008000a00 */
[----:B--2---:R2:W5:Y:S01]  /*0210*/  LDG.E R38, desc[UR4][R38.64] ;  /* 0x0000000426267981 */ /* 0x004562000c1e1900 */
[----:B------:R-:W-:Y:S05]  /*0220*/  BRA `(.L_x_2) ;  /* 0x0000000000087947 */ /* 0x000fea0003800000 */
.L_x_3:
[----:B------:R-:W2:Y:S02]  /*0230*/  LDCU UR4, c[0x0][0x8a0] ;  /* 0x00011400ff0477ac */ /* 0x000ea40008000800 */
[----:B--2---:R-:W-:Y:S02]  /*0240*/  MOV R38, UR4 ;  /* 0x0000000400267c02 */ /* 0x004fe40008000f00 */
.L_x_2:
[----:B------:R-:W-:Y:S01]  /*0250*/  IMAD.U32 R0, RZ, RZ, UR17 ;  /* 0x00000011ff007e24 */ /* 0x000fe2000f8e00ff */
[----:B------:R-:W-:Y:S04]  /*0260*/  BSSY.RECONVERGENT B0, `(.L_x_4) ;  /* 0x000000c000007945 */ /* 0x000fe80003800200 */
[C---:B------:R-:W-:Y:S02]  /*0270*/  ISETP.NE.OR P2, PT, R0.reuse, 0x1, !P3 ;  /* 0x000000010000780c */ /* 0x040fe40005f45670 */
[----:B------:R-:W-:-:S11]  /*0280*/  ISETP.NE.OR P1, PT, R0, 0x3, !P3 ;  /* 0x000000030000780c */ /* 0x000fd60005f25670 */
[----:B------:R-:W-:Y:S05]  /*0290*/  @P2 BRA `(.L_x_5) ;  /* 0x0000000000202947 */ /* 0x000fea0003800000 */
[----:B------:R-:W3:Y:S02]  /*02a0*/  LDCU.64 UR4, c[0x0][0x348] ;  /* 0x00006900ff0477ac */ /* 0x000ee40008000a00 */
[----:B---3--:R-:W-:Y:S02]  /*02b0*/  UIADD3 UR6, UP1, UPT, UR4, 0x80, URZ ;  /* 0x0000008004067890 */ /* 0x008fe4000ff3e0ff */
[----:B------:R-:W-:Y:S02]  /*02c0*/  UIADD3 UR4, UP0, UPT, UR4, 0x180, URZ ;  /* 0x0000018004047890 */ /* 0x000fe4000ff1e0ff */
[----:B------:R-:W-:Y:S02]  /*02d0*/  UIADD3.X UR7, UPT, UPT, URZ, UR5, URZ, UP1, !UPT ;  /* 0x00000005ff077290 */ /* 0x000fe40008ffe4ff */
[----:B------:R-:W-:-:S07]  /*02e0*/  UIADD3.X UR5, UPT, UPT, URZ, UR5, URZ, UP0, !UPT ;  /* 0x00000005ff057290 */ /* 0x000fce00087fe4ff */
[----:B------:R3:W-:Y:S02]  /*02f0*/  UTMACCTL.PF [UR6] ;  /* 0x00000000060079b9 */ /* 0x0007e40008040000 */
[----:B------:R3:W-:Y:S02]  /*0300*/  UTMACCTL.PF [UR4] ;  /* 0x00000000040079b9 */ /* 0x0007e40008040000 */
[----:B---3--:R-:W-:Y:S01]  /*0310*/  NOP ;  /* 0x0000000000007918 */ /* 0x008fe20000000000 */
.L_x_5:
[----:B------:R-:W-:Y:S05]  /*0320*/  BSYNC.RECONVERGENT B0 ;  /* 0x0000000000007941 */ /* 0x000fea0003800200 */
.L_x_4:
[----:B------:R-:W-:Y:S04]  /*0330*/  BSSY.RECONVERGENT B0, `(.L_x_6) ;  /* 0x000000a000007945 */ /* 0x000fe80003800200 */
        /* <DEDUP_REMOVED lines=9> */
.L_x_7:
[----:B------:R-:W-:Y:S05]  /*03d0*/  BSYNC.RECONVERGENT B0 ;  /* 0x0000000000007941 */ /* 0x000fea0003800200 */
.L_x_6:
[----:B------:R-:W3:Y:S01]  /*03e0*/  LDCU.64 UR4, c[0x0][0x888] ;  /* 0x00011100ff0477ac */ /* 0x000ee20008000a00 */
[----:B------:R-:W-:Y:S01]  /*03f0*/  ISETP.NE.AND.EX P0, PT, RZ, UR9, PT, P0 ;  /* 0x00000009ff007c0c */ /* 0x000fe2000bf05300 */
[----:B------:R-:W-:Y:S01]  /*0400*/  UPLOP3.LUT UP5, UPT, UPT, UPT, UPT, 0x80, 0x8 ;  /* 0x000000000008789c */ /* 0x000fe20003faf070 */
[----:B---3--:R-:W-:-:S04]  /*0410*/  ISETP.NE.U32.AND P1, PT, RZ, UR4, PT ;  /* 0x00000004ff007c0c */ /* 0x008fc8000bf25070 */
[----:B------:R-:W-:-:S13]  /*0420*/  ISETP.NE.AND.EX P1, PT, RZ, UR5, PT, P1 ;  /* 0x00000005ff007c0c */ /* 0x000fda000bf25310 */
[----:B------:R-:W-:Y:S05]  /*0430*/  @P1 BRA P0, `(.L_x_8) ;  /* 0x0000000000281947 */ /* 0x000fea0000000000 */
[----:B------:R-:W-:Y:S01]  /*0440*/  UISETP.NE.U32.AND UP0, UPT, UR8, URZ, UPT ;  /* 0x000000ff0800728c */ /* 0x000fe2000bf05070 */
[----:B-----5:R-:W-:Y:S01]  /*0450*/  FSETP.NEU.AND P0, PT, R41, RZ, PT ;  /* 0x000000ff2900720b */ /* 0x020fe20003f0d000 */
[----:B------:R-:W-:Y:S02]  /*0460*/  UISETP.NE.U32.AND UP2, UPT, UR4, URZ, UPT ;  /* 0x000000ff0400728c */ /* 0x000fe4000bf45070 */
[----:B------:R-:W-:Y:S02]  /*0470*/  UISETP.NE.AND.EX UP1, UPT, UR9, URZ, UPT, UP0 ;  /* 0x000000ff0900728c */ /* 0x000fe4000bf25300 */
[----:B------:R-:W-:-:S04]  /*0480*/  UISETP.NE.AND.EX UP0, UPT, UR5, URZ, UPT, UP2 ;  /* 0x000000ff0500728c */ /* 0x000fc8000bf05320 */
[----:B------:R-:W-:-:S04]  /*0490*/  USEL UR4, URZ, 0xffffffff, UP0 ;  /* 0xffffffffff047887 */ /* 0x000fc80008000000 */
[----:B------:R-:W-:Y:S01]  /*04a0*/  VOTEU.ANY UP0, P0 ;  /* 0x0000000000ff7886 */ /* 0x000fe20000000100 */
[----:B------:R-:W-:-:S04]  /*04b0*/  @!UP1 USEL UR4, URZ, 0xffffffff, UP0 ;  /* 0xffffffffff049887 */ /* 0x000fc80008000000 */
[----:B------:R-:W-:-:S04]  /*04c0*/  ULOP3.LUT UR4, UR4, 0x1, URZ, 0xc0, !UPT ;  /* 0x0000000104047892 */ /* 0x000fc8000f8ec0ff */
[----:B------:R-:W-:-:S11]  /*04d0*/  UISETP.NE.U32.AND UP5, UPT, UR4, 0x1, UPT ;  /* 0x000000010400788c */ /* 0x000fd6000bfa5070 */
.L_x_8:
[----:B-1----:R-:W1:Y:S01]  /*04e0*/  SHFL.IDX PT, R2, R89, RZ, 0x1f ;  /* 0x00001fff59027589 */ /* 0x002e6200000e0000 */
[----:B------:R-:W-:-:S04]  /*04f0*/  UISETP.NE.AND UP0, UPT, UR17, 0x2, UPT ;  /* 0x000000021100788c */ /* 0x000fc8000bf05270 */
[----:B------:R-:W-:Y:S01]  /*0500*/  USEL UR38, URZ, 0x1, UP0 ;  /* 0x00000001ff267887 */ /* 0x000fe20008000000 */
[----:B-1----:R-:W-:-:S13]  /*0510*/  ISETP.NE.AND P0, PT, R2, RZ, PT ;  /* 0x000000ff0200720c */ /* 0x002fda0003f05270 */
[----:B------:R-:W-:Y:S05]  /*0520*/  @P0 BRA `(.L_x_9) ;  /* 0x0000000000cc0947 */ /* 0x000fea0003800000 */
[----:B------:R-:W-:Y:S01]  /*0530*/  ELECT P0, URZ, PT ;  /* 0x0000000000ff782f */ /* 0x000fe20003800000 */
[----:B------:R-:W-:-:S12]  /*0540*/  BSSY.RECONVERGENT B0, `(.L_x_9) ;  /* 0x0000031000007945 */ /* 0x000fd80003800200 */
[----:B------:R-:W-:Y:S05]  /*0550*/  @!P0 BRA `(.L_x_10) ;  /* 0x0000000000bc8947 */ /* 0x000fea0003800000 */
[----:B------:R-:W1:Y:S01]  /*0560*/  S2UR UR4, SR_CgaCtaId ;  /* 0x00000000000479c3 */ /* 0x000e620000008800 */
[----:B------:R-:W-:Y:S01]  /*0570*/  UMOV UR5, 0x400 ;  /* 0x0000040000057882 */ /* 0x000fe20000000000 */
[----:B------:R-:W-:Y:S01]  /*0580*/  UMOV UR8, 0x1 ;  /* 0x0000000100087882 */ /* 0x000fe20000000000 */
[----:B------:R-:W-:Y:S01]  /*0590*/  UMOV UR6, 0x5 ;  /* 0x0000000500067882 */ /* 0x000fe20000000000 */
[----:B------:R-:W-:-:S04]  /*05a0*/  UIADD3 UR8, UPT, UPT, -UR8, 0x100000, URZ ;  /* 0x0010000008087890 */ /* 0x000fc8000fffe1ff */
[----:B------:R-:W-:Y:S02]  /*05b0*/  USHF.L.U32 UR9, UR8, 0xb, URZ ;  /* 0x0000000b08097899 */ /* 0x000fe400080006ff */
[----:B------:R-:W-:Y:S02]  /*05c0*/  USHF.L.U32 UR8, UR8, 0x1, URZ ;  /* 0x0000000108087899 */ /* 0x000fe400080006ff */
[----:B------:R-:W-:-:S04]  /*05d0*/  UIADD3 UR6, UPT, UPT, -UR6, 0x100000, URZ ;  /* 0x0010000006067890 */ /* 0x000fc8000fffe1ff */
[----:B------:R-:W-:Y:S02]  /*05e0*/  USHF.L.U32 UR7, UR6, 0xb, URZ ;  /* 0x0000000b06077899 */ /* 0x000fe400080006ff */
[----:B------:R-:W-:Y:S02]  /*05f0*/  USHF.L.U32 UR6, UR6, 0x1, URZ ;  /* 0x0000000106067899 */ /* 0x000fe400080006ff */
[----:B-1----:R-:W-:Y:S01]  /*0600*/  ULEA UR4, UR4, UR5, 0x18 ;  /* 0x0000000504047291 */ /* 0x002fe2000f8ec0ff */
[----:B------:R-:W1:Y:S11]  /*0610*/  FENCE.VIEW.ASYNC.S ;  /* 0x00000000000073c6 */ /* 0x000e760000000000 */
[----:B-1----:R1:W3:Y:S01]  /*0620*/  SYNCS.EXCH.64 URZ, [UR4], UR8 ;  /* 0x0000000804ff75b2 */ /* 0x0022e20008000100 */
[----:B------:R1:W4:Y:S01]  /*0630*/  SYNCS.EXCH.64 URZ, [UR4+0x88], UR6 ;  /* 0x0000880604ff75b2 */ /* 0x0003220008000100 */
[----:B------:R1:W1:Y:S01]  /*0640*/  SYNCS.EXCH.64 URZ, [UR4+0x8], UR8 ;  /* 0x0000080804ff75b2 */ /* 0x0002620008000100 */
        /* <DEDUP_REMOVED lines=31> */
[----:B---34-:R-:W-:Y:S01]  /*0840*/  NOP ;  /* 0x0000000000007918 */ /* 0x018fe20000000000 */
.L_x_10:
[----:B-1----:R-:W-:Y:S05]  /*0850*/  BSYNC.RECONVERGENT B0 ;  /* 0x0000000000007941 */ /* 0x002fea0003800200 */
.L_x_9:
[----:B------:R-:W1:Y:S01]  /*0860*/  SHFL.IDX PT, R2, R89, RZ, 0x1f ;  /* 0x00001fff59027589 */ /* 0x000e6200000e0000 */
[----:B------:R-:W-:Y:S01]  /*0870*/  NOP ;  /* 0x0000000000007918 */ /* 0x000fe20000000000 */
[----:B-1----:R-:W-:-:S13]  /*0880*/  ISETP.NE.AND P0, PT, R2, 0x1, PT ;  /* 0x000000010200780c */ /* 0x002fda0003f05270 */
[----:B------:R-:W-:Y:S05]  /*0890*/  @P0 BRA `(.L_x_11) ;  /* 0x0000000000480947 */ /* 0x000fea0003800000 */
        /* <DEDUP_REMOVED lines=9> */
[----:B------:R-:W-:Y:S01]  /*0930*/  USHF.L.U32 UR6, UR6, 0x1, URZ ;  /* 0x0000000106067899 */ /* 0x000fe200080006ff */
[----:B------:R-:W-:Y:S01]  /*0940*/  ELECT P0, URZ, PT ;  /* 0x0000000000ff782f */ /* 0x000fe20003800000 */
[----:B-1----:R-:W-:Y:S01]  /*0950*/  ULEA UR4, UR4, UR5, 0x18 ;  /* 0x0000000504047291 */ /* 0x002fe2000f8ec0ff */
[----:B------:R-:W1:Y:S11]  /*0960*/  FENCE.VIEW.ASYNC.S ;  /* 0x00000000000073c6 */ /* 0x000e760000000000 */
[----:B-1----:R1:W3:Y:S01]  /*0970*/  SYNCS.EXCH.64 URZ, [UR4+0x110], UR8 ;  /* 0x0001100804ff75b2 */ /* 0x0022e20008000100 */
[----:B------:R1:W4:Y:S01]  /*0980*/  SYNCS.EXCH.64 URZ, [UR4+0x120], UR6 ;  /* 0x0001200604ff75b2 */ /* 0x0003220008000100 */
[----:B------:R1:W1:Y:S01]  /*0990*/  SYNCS.EXCH.64 URZ, [UR4+0x118], UR8 ;  /* 0x0001180804ff75b2 */ /* 0x0002620008000100 */
[----:B------:R1:W1:Y:S01]  /*09a0*/  SYNCS.EXCH.64 URZ, [UR4+0x128], UR6 ;  /* 0x0001280604ff75b2 */ /* 0x0002620008000100 */
[----:B------:R-:W-:Y:S01]  /*09b0*/  NOP ;  /* 0x0000000000007918 */ /* 0x000fe20000000000 */
.L_x_11:
[----:B------:R-:W2:Y:S01]  /*09c0*/  SHFL.IDX PT, R2, R89, RZ, 0x1f ;  /* 0x00001fff59027589 */ /* 0x000ea200000e0000 */
[----:B------:R-:W-:Y:S01]  /*09d0*/  NOP ;  /* 0x0000000000007918 */ /* 0x000fe20000000000 */
[----:B--2---:R-:W-:-:S13]  /*09e0*/  ISETP.NE.AND P0, PT, R2, 0x3, PT ;  /* 0x000000030200780c */ /* 0x004fda0003f05270 */
[----:B------:R-:W-:Y:S05]  /*09f0*/  @P0 BRA `(.L_x_12) ;  /* 0x0000000000300947 */ /* 0x000fea0003800000 */
[----:B-1----:R-:W1:Y:S01]  /*0a00*/  S2UR UR4, SR_CgaCtaId ;  /* 0x00000000000479c3 */ /* 0x002e620000008800 */
[----:B------:R-:W-:Y:S01]  /*0a10*/  UMOV UR6, 0x400 ;  /* 0x0000040000067882 */ /* 0x000fe20000000000 */
[----:B------:R-:W-:Y:S01]  /*0a20*/  UMOV UR5, 0x20 ;  /* 0x0000002000057882 */ /* 0x000fe20000000000 */
[----:B------:R-:W-:Y:S01]  /*0a30*/  ELECT P0, URZ, PT ;  /* 0x0000000000ff782f */ /* 0x000fe20003800000 */
[----:B-1----:R-:W-:Y:S02]  /*0a40*/  ULEA UR6, UR4, UR6, 0x18 ;  /* 0x0000000604067291 */ /* 0x002fe4000f8ec0ff */
[----:B------:R-:W-:-:S04]  /*0a50*/  UIADD3 UR4, UPT, UPT, -UR5, 0x100000, URZ ;  /* 0x0010000005047890 */ /* 0x000fc8000fffe1ff */
[----:B------:R-:W-:Y:S02]  /*0a60*/  USHF.L.U32 UR5, UR4, 0xb, URZ ;  /* 0x0000000b04057899 */ /* 0x000fe400080006ff */
[----:B------:R-:W-:Y:S01]  /*0a70*/  USHF.L.U32 UR4, UR4, 0x1, URZ ;  /* 0x0000000104047899 */ /* 0x000fe200080006ff */
[----:B------:R-:W1:Y:S11]  /*0a80*/  FENCE.VIEW.ASYNC.S ;  /* 0x00000000000073c6 */ /* 0x000e760000000000 */
[----:B-1----:R2:W1:Y:S01]  /*0a90*/  SYNCS.EXCH.64 URZ, [UR6+0x130], UR4 ;  /* 0x0001300406ff75b2 */ /* 0x0024620008000100 */
[----:B------:R2:W1:Y:S02]  /*0aa0*/  SYNCS.EXCH.64 URZ, [UR6+0x138], UR4 ;  /* 0x0001380406ff75b2 */ /* 0x0004640008000100 */
[----:B--2---:R-:W-:Y:S01]  /*0ab0*/  NOP ;  /* 0x0000000000007918 */ /* 0x004fe20000000000 */
.L_x_12:
[----:B------:R-:W2:Y:S01]  /*0ac0*/  SHFL.IDX PT, R2, R89, RZ, 0x1f ;  /* 0x00001fff59027589 */ /* 0x000ea200000e0000 */
[----:B------:R-:W-:Y:S01]  /*0ad0*/  NOP ;  /* 0x0000000000007918 */ /* 0x000fe20000000000 */
[----:B--2---:R-:W-:-:S13]  /*0ae0*/  ISETP.NE.AND P0, PT, R2, 0x4, PT ;  /* 0x000000040200780c */ /* 0x004fda0003f05270 */
[----:B------:R-:W-:Y:S05]  /*0af0*/  @P0 BRA `(.L_x_13) ;  /* 0x00000000004c0947 */ /* 0x000fea0003800000 */
[----:B-1----:R-:W1:Y:S01]  /*0b00*/  S2UR UR6, SR_CgaCtaId ;  /* 0x00000000000679c3 */ /* 0x002e620000008800 */
[----:B------:R-:W-:Y:S01]  /*0b10*/  UMOV UR4, 0x720 ;  /* 0x0000072000047882 */ /* 0x000fe20000000000 */
[----:B------:R-:W-:Y:S01]  /*0b20*/  UMOV UR5, 0x400 ;  /* 0x0000040000057882 */ /* 0x000fe20000000000 */
[----:B------:R-:W-:Y:S01]  /*0b30*/  USEL UR4, UR4, 0x620, UP5 ;  /* 0x0000062004047887 */ /* 0x000fe2000a800000 */
[----:B------:R-:W-:Y:S01]  /*0b40*/  UMOV UR8, 0x1 ;  /* 0x0000000100087882 */ /* 0x000fe20000000000 */
[----:B------:R-:W-:Y:S01]  /*0b50*/  ELECT P0, URZ, PT ;  /* 0x0000000000ff782f */ /* 0x000fe20003800000 */
[----:B------:R-:W-:-:S04]  /*0b60*/  UIADD3 UR8, UPT, UPT, -UR8, 0x100000, URZ ;  /* 0x0010000008087890 */ /* 0x000fc8000fffe1ff */
[----:B------:R-:W-:Y:S02]  /*0b70*/  USHF.L.U32 UR9, UR8, 0xb, URZ ;  /* 0x0000000b08097899 */ /* 0x000fe400080006ff */
[----:B------:R-:W-:Y:S02]  /*0b80*/  USHF.L.U32 UR8, UR8, 0x1, URZ ;  /* 0x0000000108087899 */ /* 0x000fe400080006ff */
[----:B-1----:R-:W-:Y:S02]  /*0b90*/  ULEA UR6, UR6, UR5, 0x18 ;  /* 0x0000000506067291 */ /* 0x002fe4000f8ec0ff */
[----:B------:R-:W-:-:S04]  /*0ba0*/  UIADD3 UR4, UPT, UPT, -UR4, 0x100000, URZ ;  /* 0x0010000004047890 */ /* 0x000fc8000fffe1ff */
[----:B------:R-:W-:Y:S02]  /*0bb0*/  USHF.L.U32 UR5, UR4, 0xb, URZ ;  /* 0x0000000b04057899 */ /* 0x000fe400080006ff */
[----:B------:R-:W-:Y:S01]  /*0bc0*/  USHF.L.U32 UR4, UR4, 0x1, URZ ;  /* 0x0000000104047899 */ /* 0x000fe200080006ff */
[----:B------:R-:W1:Y:S03]  /*0bd0*/  FENCE.VIEW.ASYNC.S ;  /* 0x00000000000073c6 */ /* 0x000e660000000000 */
[----:B-1----:R2:W1:Y:S08]  /*0be0*/  SYNCS.EXCH.64 URZ, [UR6+0x140], UR8 ;  /* 0x0001400806ff75b2 */ /* 0x0024700008000100 */
[----:B------:R2:W1:Y:S01]  /*0bf0*/  SYNCS.EXCH.64 URZ, [UR6+0x150], UR4 ;  /* 0x0001500406ff75b2 */ /* 0x0004620008000100 */
[----:B------:R2:W1:Y:S01]  /*0c00*/  SYNCS.EXCH.64 URZ, [UR6+0x148], UR8 ;  /* 0x0001480806ff75b2 */ /* 0x0004620008000100 */
[----:B------:R2:W1:Y:S02]  /*0c10*/  SYNCS.EXCH.64 URZ, [UR6+0x158], UR4 ;  /* 0x0001580406ff75b2 */ /* 0x0004640008000100 */
[----:B--2---:R-:W-:Y:S01]  /*0c20*/  NOP ;  /* 0x0000000000007918 */ /* 0x004fe20000000000 */
.L_x_13:
[----:B------:R-:W2:Y:S01]  /*0c30*/  SHFL.IDX PT, R2, R89, RZ, 0x1f ;  /* 0x00001fff59027589 */ /* 0x000ea200000e0000 */
[----:B------:R-:W-:Y:S01]  /*0c40*/  NOP ;  /* 0x0000000000007918 */ /* 0x000fe20000000000 */
[----:B--2---:R-:W-:-:S13]  /*0c50*/  ISETP.NE.AND P0, PT, R2, 0x5, PT ;  /* 0x000000050200780c */ /* 0x004fda0003f05270 */
[----:B------:R-:W-:Y:S05]  /*0c60*/  @P0 BRA `(.L_x_14) ;  /* 0x0000000000580947 */ /* 0x000fea0003800000 */
[----:B-1----:R-:W1:Y:S01]  /*0c70*/  S2UR UR4, SR_CgaCtaId ;  /* 0x00000000000479c3 */ /* 0x002e620000008800 */
        /* <DEDUP_REMOVED lines=12> */
[----:B-1----:R2:W1:Y:S01]  /*0d40*/  SYNCS.EXCH.64 URZ, [UR4+0x160], UR8 ;  /* 0x0001600804ff75b2 */ /* 0x0024620008000100 */
[----:B------:R2:W1:Y:S01]  /*0d50*/  SYNCS.EXCH.64 URZ, [UR4+0x180], UR6 ;  /* 0x0001800604ff75b2 */ /* 0x0004620008000100 */
[----:B------:R2:W1:Y:S01]  /*0d60*/  SYNCS.EXCH.64 URZ, [UR4+0x168], UR8 ;  /* 0x0001680804ff75b2 */ /* 0x0004620008000100 */
[----:B------:R2:W1:Y:S01]  /*0d70*/  SYNCS.EXCH.64 URZ, [UR4+0x188], UR6 ;  /* 0x0001880604ff75b2 */ /* 0x0004620008000100 */
[----:B------:R2:W1:Y:S01]  /*0d80*/  SYNCS.EXCH.64 URZ, [UR4+0x170], UR8 ;  /* 0x0001700804ff75b2 */ /* 0x0004620008000100 */
[----:B------:R2:W1:Y:S01]  /*0d90*/  SYNCS.EXCH.64 URZ, [UR4+0x190], UR6 ;  /* 0x0001900604ff75b2 */ /* 0x0004620008000100 */
[----:B------:R2:W1:Y:S01]  /*0da0*/  SYNCS.EXCH.64 URZ, [UR4+0x178], UR8 ;  /* 0x0001780804ff75b2 */ /* 0x0004620008000100 */
[----:B------:R2:W1:Y:S02]  /*0db0*/  SYNCS.EXCH.64 URZ, [UR4+0x198], UR6 ;  /* 0x0001980604ff75b2 */ /* 0x0004640008000100 */
[----:B--2---:R-:W-:Y:S01]  /*0dc0*/  NOP ;  /* 0x0000000000007918 */ /* 0x004fe20000000000 */
.L_x_14:
[----:B------:R-:W2:Y:S01]  /*0dd0*/  SHFL.IDX PT, R2, R89, RZ, 0x1f ;  /* 0x00001fff59027589 */ /* 0x000ea200000e0000 */
[----:B------:R-:W-:Y:S01]  /*0de0*/  NOP ;  /* 0x0000000000007918 */ /* 0x000fe20000000000 */
[----:B--2---:R-:W-:-:S13]  /*0df0*/  ISETP.NE.AND P0, PT, R2, 0x3, PT ;  /* 0x000000030200780c */ /* 0x004fda0003f05270 */
[----:B------:R-:W-:Y:S05]  /*0e00*/  @P0 BRA `(.L_x_15) ;  /* 0x0000000000380947 */ /* 0x000fea0003800000 */
[----:B------:R-:W2:Y:S01]  /*0e10*/  S2UR UR5, SR_CgaCtaId ;  /* 0x00000000000579c3 */ /* 0x000ea20000008800 */
[----:B-1----:R-:W-:Y:S01]  /*0e20*/  UMOV UR4, 0x400 ;  /* 0x0000040000047882 */ /* 0x002fe20000000000 */
[----:B------:R-:W-:Y:S01]  /*0e30*/  UMOV UR6, 0x20 ;  /* 0x0000002000067882 */ /* 0x000fe20000000000 */
[----:B------:R-:W-:Y:S01]  /*0e40*/  ELECT P0, URZ, PT ;  /* 0x0000000000ff782f */ /* 0x000fe20003800000 */
[----:B------:R-:W-:-:S04]  /*0e50*/  UIADD3 UR6, UPT, UPT, -UR6, 0x100000, URZ ;  /* 0x0010000006067890 */ /* 0x000fc8000fffe1ff */
[----:B------:R-:W-:Y:S02]  /*0e60*/  USHF.L.U32 UR7, UR6, 0xb, URZ ;  /* 0x0000000b06077899 */ /* 0x000fe400080006ff */
[----:B------:R-:W-:Y:S02]  /*0e70*/  USHF.L.U32 UR6, UR6, 0x1, URZ ;  /* 0x0000000106067899 */ /* 0x000fe400080006ff */
[----:B--2---:R-:W-:Y:S01]  /*0e80*/  ULEA UR4, UR5, UR4, 0x18 ;  /* 0x0000000405047291 */ /* 0x004fe2000f8ec0ff */
[----:B------:R-:W1:Y:S11]  /*0e90*/  FENCE.VIEW.ASYNC.S ;  /* 0x00000000000073c6 */ /* 0x000e760000000000 */
[----:B-1----:R2:W1:Y:S01]  /*0ea0*/  SYNCS.EXCH.64 URZ, [UR4+0x1a0], UR6 ;  /* 0x0001a00604ff75b2 */ /* 0x0024620008000100 */
[----:B------:R2:W1:Y:S01]  /*0eb0*/  SYNCS.EXCH.64 URZ, [UR4+0x1b0], UR6 ;  /* 0x0001b00604ff75b2 */ /* 0x0004620008000100 */
[----:B------:R2:W1:Y:S01]  /*0ec0*/  SYNCS.EXCH.64 URZ, [UR4+0x1a8], UR6 ;  /* 0x0001a80604ff75b2 */ /* 0x0004620008000100 */
[----:B------:R2:W1:Y:S02]  /*0ed0*/  SYNCS.EXCH.64 URZ, [UR4+0x1b8], UR6 ;  /* 0x0001b80604ff75b2 */ /* 0x0004640008000100 */
[----:B--2---:R-:W-:Y:S01]  /*0ee0*/  NOP ;  /* 0x0000000000007918 */ /* 0x004fe20000000000 */
.L_x_15:
[----:B------:R-:W2:Y:S01]  /*0ef0*/  LDCU UR33, c[0x0][0x36c] ;  /* 0x00006d80ff2177ac */ /* 0x000ea20008000800 */
[----:B------:R-:W-:Y:S01]  /*0f00*/  ISETP.NE.OR P3, PT, R0, 0x2, !P3 ;  /* 0x000000020000780c */ /* 0x000fe20005f65670 */
[----:B------:R-:W-:Y:S01]  /*0f10*/  NOP ;  /* 0x0000000000007918 */ /* 0x000fe20000000000 */
[----:B------:R-:W-:Y:S01]  /*0f20*/  LOP3.LUT R0, R96, 0x1f, RZ, 0xc0, !PT ;  /* 0x0000001f60007812 */ /* 0x000fe200078ec0ff */
[----:B------:R-:W-:Y:S02]  /*0f30*/  UISETP.NE.AND UP6, UPT, UR17, URZ, UPT ;  /* 0x000000ff1100728c */ /* 0x000fe4000bfc5270 */
[----:B--2---:R-:W-:-:S09]  /*0f40*/  UISETP.EQ.U32.AND UP0, UPT, UR33, 0x1, UPT ;  /* 0x000000012100788c */ /* 0x004fd2000bf02070 */
[----:B------:R-:W-:Y:S05]  /*0f50*/  BRA.U !UP0, `(.L_x_16) ;  /* 0x0000000108087547 */ /* 0x000fea000b800000 */
[----:B-1-34-:R-:W-:Y:S01]  /*0f60*/  UCGABAR_ARV ;  /* 0x00000000000079c7 */ /* 0x01afe20008000000 */
[----:B------:R-:W-:Y:S05]  /*0f70*/  BRA `(.L_x_17) ;  /* 0x0000000000047947 */ /* 0x000fea0003800000 */
.L_x_16:
[----:B-1-34-:R-:W-:Y:S01]  /*0f80*/  NOP ;  /* 0x0000000000007918 */ /* 0x01afe20000000000 */
.L_x_17:
[----:B------:R-:W1:Y:S01]  /*0f90*/  S2UR UR16, SR_CTAID.X ;  /* 0x00000000001079c3 */ /* 0x000e620000002500 */
[----:B------:R-:W-:-:S05]  /*0fa0*/  CS2R.32 R3, SR_CgaSize ;  /* 0x0000000000037805 */ /* 0x000fca0000008a00 */
[----:B------:R-:W-:-:S05]  /*0fb0*/  IMAD R3, R3, -0xa0, RZ ;  /* 0xffffff6003037824 */ /* 0x000fca00078e02ff */
[----:B------:R-:W-:-:S14]  /*0fc0*/  R2UR UR5, R3 ;  /* 0x00000000030572ca */ /* 0x000fdc00000e0000 */
[----:B------:R-:W2:Y:S01]  /*0fd0*/  LDCU UR5, c[0x0][UR5+0x2b0] ;  /* 0x00005600050577ac */ /* 0x000ea20008000800 */
[----:B------:R-:W-:-:S05]  /*0fe0*/  CS2R.32 R3, SR_CgaSize ;  /* 0x0000000000037805 */ /* 0x000fca0000008a00 */
[----:B------:R-:W-:-:S05]  /*0ff0*/  IMAD R3, R3, -0xa0, RZ ;  /* 0xffffff6003037824 */ /* 0x000fca00078e02ff */
[----:B------:R-:W-:-:S14]  /*1000*/  R2UR UR4, R3 ;  /* 0x00000000030472ca */ /* 0x000fdc00000e0000 */
[----:B------:R-:W3:Y:S01]  /*1010*/  LDCU UR4, c[0x0][UR4+0x2b4] ;  /* 0x00005680040477ac */ /* 0x000ee20008000800 */
[----:B------:R-:W4:Y:S01]  /*1020*/  S2UR UR20, SR_CTAID.Y ;  /* 0x00000000001479c3 */ /* 0x000f220000002600 */
[----:B------:R-:W-:-:S05]  /*1030*/  CS2R.32 R3, SR_CgaSize ;  /* 0x0000000000037805 */ /* 0x000fca0000008a00 */
[----:B------:R-:W-:-:S05]  /*1040*/  IMAD R3, R3, -0xa0, RZ ;  /* 0xffffff6003037824 */ /* 0x000fca00078e02ff */
[----:B------:R-:W-:-:S14]  /*1050*/  R2UR UR60, R3 ;  /* 0x00000000033c72ca */ /* 0x000fdc00000e0000 */
[----:B------:R-:W3:Y:S01]  /*1060*/  LDCU UR60, c[0x0][UR60+0x2a0] ;  /* 0x000054003c3c77ac */ /* 0x000ee20008000800 */
[----:B------:R-:W-:-:S05]  /*1070*/  CS2R.32 R3, SR_CgaSize ;  /* 0x0000000000037805 */ /* 0x000fca0000008a00 */
[----:B------:R-:W-:-:S05]  /*1080*/  IMAD R3, R3, -0xa0, RZ ;  /* 0xffffff6003037824 */ /* 0x000fca00078e02ff */
[----:B------:R-:W-:-:S14]  /*1090*/  R2UR UR59, R3 ;  /* 0x00000000033b72ca */ /* 0x000fdc00000e0000 */
[----:B------:R-:W3:Y:S01]  /*10a0*/  LDCU UR59, c[0x0][UR59+0x2a4] ;  /* 0x000054803b3b77ac */ /* 0x000ee20008000800 */
[----:B------:R-:W3:Y:S01]  /*10b0*/  S2UR UR6, SR_CgaCtaId ;  /* 0x00000000000679c3 */ /* 0x000ee20000008800 */
[----:B------:R-:W3:Y:S01]  /*10c0*/  LDCU UR21, c[0x0][0xb24] ;  /* 0x00016480ff1577ac */ /* 0x000ee20008000800 */
[----:B------:R-:W3:Y:S01]  /*10d0*/  LDCU UR42, c[0x0][0xb24] ;  /* 0x00016480ff2a77ac */ /* 0x000ee20008000800 */
[----:B-1----:R-:W-:Y:S01]  /*10e0*/  I2FP.F32.U32 R3, UR16 ;  /* 0x0000001000037c45 */ /* 0x002fe20008201000 */
[----:B------:R-:W1:Y:S04]  /*10f0*/  LDCU UR29, c[0x0][0xb30] ;  /* 0x00016600ff1d77ac */ /* 0x000e680008000800 */
[----:B--2---:R-:W-:Y:S01]  /*1100*/  FMUL R3, R3, UR5 ;  /* 0x0000000503037c20 */ /* 0x004fe20008400000 */
[----:B------:R-:W-:Y:S01]  /*1110*/  UMOV UR14, 0x55 ;  /* 0x00000055000e7882 */ /* 0x000fe20000000000 */
[----:B------:R-:W-:Y:S01]  /*1120*/  UMOV UR15, 0x3 ;  /* 0x00000003000f7882 */ /* 0x000fe20000000000 */
[----:B----4-:R-:W-:-:S03]  /*1130*/  I2FP.F32.U32 R2, UR20 ;  /* 0x0000001400027c45 */ /* 0x010fc60008201000 */
[----:B------:R-:W2:Y:S02]  /*1140*/  F2I.U32.TRUNC.NTZ R3, R3 ;  /* 0x0000000300037305 */ /* 0x000ea4000020f000 */
[----:B---3--:R-:W-:Y:S01]  /*1150*/  FMUL R2, R2, UR4 ;  /* 0x0000000402027c20 */ /* 0x008fe20008400000 */
[----:B------:R-:W-:Y:S02]  /*1160*/  ULOP3.LUT UR49, UR6, 0x1, URZ, 0xc0, !UPT ;  /* 0x0000000106317892 */ /* 0x000fe4000f8ec0ff */
[----:B------:R-:W-:-:S03]  /*1170*/  USHF.R.U32.HI UR32, URZ, 0x1, UR6 ;  /* 0x00000001ff207899 */ /* 0x000fc60008011606 */
[----:B------:R-:W3:Y:S01]  /*1180*/  F2I.U32.TRUNC.NTZ R2, R2 ;  /* 0x0000000200027305 */ /* 0x000ee2000020f000 */
[----:B------:R-:W-:Y:S02]  /*1190*/  USHF.L.U32 UR31, UR6, 0x9, URZ ;  /* 0x00000009061f7899 */ /* 0x000fe400080006ff */
[----:B------:R-:W-:Y:S02]  /*11a0*/  USHF.L.U32 UR30, UR6, 0xc, URZ ;  /* 0x0000000c061e7899 */ /* 0x000fe400080006ff */
[----:B------:R-:W-:Y:S01]  /*11b0*/  ULOP3.LUT UR5, UR6, 0x6, URZ, 0xc0, !UPT ;  /* 0x0000000606057892 */ /* 0x000fe2000f8ec0ff */
[----:B--2---:R-:W-:Y:S01]  /*11c0*/  R2UR UR4, R3 ;  /* 0x00000000030472ca */ /* 0x004fe200000e0000 */
[----:B------:R-:W-:Y:S02]  /*11d0*/  UISETP.GT.U32.AND UP1, UPT, UR49, 0xffff, UPT ;  /* 0x0000ffff3100788c */ /* 0x000fe4000bf24070 */
[----:B------:R-:W-:Y:S02]  /*11e0*/  UISETP.GT.U32.AND UP0, UPT, UR5, 0xffff, UPT ;  /* 0x0000ffff0500788c */ /* 0x000fe4000bf04070 */
[----:B------:R-:W-:-:S02]  /*11f0*/  USEL UR27, UR49, 0xffff, !UP1 ;  /* 0x0000ffff311b7887 */ /* 0x000fc4000c800000 */
[----:B------:R-:W-:Y:S01]  /*1200*/  USEL UR26, UR5, 0xffff, !UP0 ;  /* 0x0000ffff051a7887 */ /* 0x000fe2000c000000 */
[----:B---3--:R-:W-:Y:S02]  /*1210*/  R2UR UR6, R2 ;  /* 0x00000000020672ca */ /* 0x008fe400000e0000 */
[----:B------:R-:W-:-:S03]  /*1220*/  PRMT R2, RZ, 0x7610, R2 ;  /* 0x00007610ff027816 */ /* 0x000fc60000000002 */
[----:B------:R-:W-:-:S04]  /*1230*/  UIADD3 UR5, UPT, UPT, -UR4, URZ, URZ ;  /* 0x000000ff04057290 */ /* 0x000fc8000fffe1ff */
[----:B------:R-:W-:-:S04]  /*1240*/  UIMAD UR60, UR60, UR5, UR16 ;  /* 0x000000053c3c72a4 */ /* 0x000fc8000f8e0210 */
[----:B------:R-:W-:-:S04]  /*1250*/  UIADD3 UR4, UPT, UPT, -UR6, URZ, URZ ;  /* 0x000000ff06047290 */ /* 0x000fc8000fffe1ff */
[----:B------:R-:W-:Y:S01]  /*1260*/  UIMAD UR59, UR59, UR4, UR20 ;  /* 0x000000043b3b72a4 */ /* 0x000fe2000f8e0214 */
[----:B-1----:R-:W-:Y:S11]  /*1270*/  BRA.U UP6, `(.L_x_18) ;  /* 0x00000001066c7547 */ /* 0x002ff6000b800000 */
[----:B------:R-:W-:Y:S02]  /*1280*/  UISETP.NE.AND UP2, UPT, UR59, 0x2, UPT ;  /* 0x000000023b00788c */ /* 0x000fe4000bf45270 */
[----:B------:R-:W-:Y:S02]  /*1290*/  UISETP.NE.AND UP4, UPT, UR59, URZ, UPT ;  /* 0x000000ff3b00728c */ /* 0x000fe4000bf85270 */
[----:B------:R-:W-:Y:S02]  /*12a0*/  UISETP.NE.AND UP0, UPT, UR59, 0x1, UPT ;  /* 0x000000013b00788c */ /* 0x000fe4000bf05270 */
[----:B------:R-:W-:Y:S02]  /*12b0*/  USEL UR4, URZ, 0x10, UP2 ;  /* 0x00000010ff047887 */ /* 0x000fe40009000000 */
[----:B------:R-:W-:Y:S02]  /*12c0*/  USEL UR12, URZ, 0x20, UP2 ;  /* 0x00000020ff0c7887 */ /* 0x000fe40009000000 */
[----:B------:R-:W-:-:S02]  /*12d0*/  UISETP.NE.AND UP3, UPT, UR60, URZ, UPT ;  /* 0x000000ff3c00728c */ /* 0x000fc4000bf65270 */
[----:B------:R-:W-:Y:S02]  /*12e0*/  USEL UR5, URZ, 0x4, UP0 ;  /* 0x00000004ff057887 */ /* 0x000fe40008000000 */
[----:B------:R-:W-:Y:S02]  /*12f0*/  UISETP.NE.AND UP1, UPT, UR59, 0x3, UPT ;  /* 0x000000033b00788c */ /* 0x000fe4000bf25270 */
[----:B------:R-:W-:Y:S02]  /*1300*/  UISETP.NE.AND UP2, UPT, UR60, URZ, UP4 ;  /* 0x000000ff3c00728c */ /* 0x000fe4000a745270 */
[----:B------:R-:W-:Y:S02]  /*1310*/  USEL UR11, URZ, 0x8, UP0 ;  /* 0x00000008ff0b7887 */ /* 0x000fe40008000000 */
[----:B------:R-:W-:Y:S02]  /*1320*/  UISETP.NE.AND UP0, UPT, UR60, 0x1, UPT ;  /* 0x000000013c00788c */ /* 0x000fe4000bf05270 */
[----:B------:R-:W-:-:S02]  /*1330*/  USEL UR6, URZ, 0x2, UP4 ;  /* 0x00000002ff067887 */ /* 0x000fc4000a000000 */
[----:B------:R-:W-:Y:S02]  /*1340*/  USEL UR7, URZ, 0x40, UP1 ;  /* 0x00000040ff077887 */ /* 0x000fe40008800000 */
[----:B------:R-:W-:Y:S02]  /*1350*/  USEL UR10, URZ, 0x1, UP2 ;  /* 0x00000001ff0a7887 */ /* 0x000fe40009000000 */
[----:B------:R-:W-:Y:S02]  /*1360*/  USEL UR8, UR5, 0x4, UP3 ;  /* 0x0000000405087887 */ /* 0x000fe40009800000 */
[----:B------:R-:W-:Y:S02]  /*1370*/  USEL UR4, UR4, 0x10, UP3 ;  /* 0x0000001004047887 */ /* 0x000fe40009800000 */
[----:B------:R-:W-:Y:S02]  /*1380*/  USEL UR9, UR7, 0x40, UP3 ;  /* 0x0000004007097887 */ /* 0x000fe40009800000 */
[----:B------:R-:W-:-:S02]  /*1390*/  USEL UR5, UR6, 0x2, UP0 ;  /* 0x0000000206057887 */ /* 0x000fc40008000000 */
[----:B------:R-:W-:Y:S02]  /*13a0*/  UIADD3 UR4, UPT, UPT, UR4, UR8, UR10 ;  /* 0x0000000804047290 */ /* 0x000fe4000fffe00a */
[----:B------:R-:W-:Y:S02]  /*13b0*/  USEL UR13, URZ, 0x80, UP1 ;  /* 0x00000080ff0d7887 */ /* 0x000fe40008800000 */
[----:B------:R-:W-:Y:S02]  /*13c0*/  USEL UR7, UR11, 0x8, UP0 ;  /* 0x000000080b077887 */ /* 0x000fe40008000000 */
[----:B------:R-:W-:Y:S02]  /*13d0*/  USEL UR6, UR12, 0x20, UP0 ;  /* 0x000000200c067887 */ /* 0x000fe40008000000 */
[----:B------:R-:W-:Y:S02]  /*13e0*/  UIADD3 UR4, UPT, UPT, UR5, UR9, UR4 ;  /* 0x0000000905047290 */ /* 0x000fe4000fffe004 */
[----:B------:R-:W-:-:S02]  /*13f0*/  USEL UR5, UR13, 0x80, UP0 ;  /* 0x000000800d057887 */ /* 0x000fc40008000000 */
[----:B------:R-:W-:-:S04]  /*1400*/  UIADD3 UR4, UPT, UPT, UR6, UR7, UR4 ;  /* 0x0000000706047290 */ /* 0x000fc8000fffe004 */
[----:B------:R-:W-:-:S06]  /*1410*/  UIADD3 UR4, UPT, UPT, UR4, UR5, URZ ;  /* 0x0000000504047290 */ /* 0x000fcc000fffe0ff */
[----:B------:R-:W-:-:S07]  /*1420*/  MOV R2, UR4 ;  /* 0x0000000400027c02 */ /* 0x000fce0008000f00 */
.L_x_18:
[----:B------:R-:W1:Y:S01]  /*1430*/  S2UR UR36, SR_CTAID.Z ;  /* 0x00000000002479c3 */ /* 0x000e620000002700 */
[----:B------:R-:W-:Y:S02]  /*1440*/  UISETP.GE.AND UP0, UPT, UR21, 0x1, UPT ;  /* 0x000000011500788c */ /* 0x000fe4000bf06270 */
[----:B------:R-:W-:Y:S02]  /*1450*/  ULOP3.LUT UR27, UR27, 0xffff, URZ, 0xc0, !UPT ;  /* 0x0000ffff1b1b7892 */ /* 0x000fe4000f8ec0ff */
[----:B------:R-:W-:Y:S02]  /*1460*/  ULOP3.LUT UR26, UR26, 0xffff, URZ, 0xc0, !UPT ;  /* 0x0000ffff1a1a7892 */ /* 0x000fe4000f8ec0ff */
[----:B------:R-:W-:Y:S02]  /*1470*/  UISETP.NE.AND UP3, UPT, UR17, 0x2, UPT ;  /* 0x000000021100788c */ /* 0x000fe4000bf65270 */
[----:B------:R-:W-:Y:S02]  /*1480*/  ULOP3.LUT UR31, UR31, 0xc00, URZ, 0xc0, !UPT ;  /* 0x00000c001f1f7892 */ /* 0x000fe4000f8ec0ff */
[----:B------:R-:W-:-:S02]  /*1490*/  ULOP3.LUT UR30, UR30, 0x1000, URZ, 0xc0, !UPT ;  /* 0x000010001e1e7892 */ /* 0x000fc4000f8ec0ff */
[----:B------:R-:W-:Y:S02]  /*14a0*/  USHF.L.U32 UR27, UR14, UR27, URZ ;  /* 0x0000001b0e1b7299 */ /* 0x000fe400080006ff */
[----:B------:R-:W-:Y:S01]  /*14b0*/  USHF.L.U32 UR26, UR15, UR26, URZ ;  /* 0x0000001a0f1a7299 */ /* 0x000fe200080006ff */
[----:B------:R-:W-:Y:S11]  /*14c0*/  BRA.U !UP0, `(.L_x_19) ;  /* 0x0000000108d47547 */ /* 0x000ff6000b800000 */
[----:B------:R-:W2:Y:S01]  /*14d0*/  LDCU.128 UR12, c[0x0][0xb10] ;  /* 0x00016200ff0c77ac */ /* 0x000ea20008000c00 */
[----:B------:R-:W3:Y:S01]  /*14e0*/  LDCU UR6, c[0x0][0x370] ;  /* 0x00006e00ff0677ac */ /* 0x000ee20008000800 */
[----:B------:R-:W4:Y:S01]  /*14f0*/  LDCU UR5, c[0x0][0x374] ;  /* 0x00006e80ff0577ac */ /* 0x000f220008000800 */
[----:B------:R-:W1:Y:S01]  /*1500*/  LDCU UR28, c[0x0][0xb0c] ;  /* 0x00016180ff1c77ac */ /* 0x000e620008000800 */
[----:B------:R-:W1:Y:S01]  /*1510*/  LDCU UR7, c[0x0][0xb20] ;  /* 0x00016400ff0777ac */ /* 0x000e620008000800 */
[----:B------:R-:W1:Y:S01]  /*1520*/  LDCU.64 UR8, c[0x0][0xb28] ;  /* 0x00016500ff0877ac */ /* 0x000e620008000a00 */
[----:B--2---:R-:W-:Y:S02]  /*1530*/  UISETP.NE.AND UP0, UPT, UR14, 0x1, UPT ;  /* 0x000000010e00788c */ /* 0x004fe4000bf05270 */
[----:B----4-:R-:W-:Y:S02]  /*1540*/  UIMAD.WIDE.U32 UR10, UR5, UR15, URZ ;  /* 0x0000000f050a72a5 */ /* 0x010fe4000f8e00ff */
[----:B---3--:R-:W-:-:S02]  /*1550*/  UIMAD.WIDE.U32 UR22, UR6, UR12, URZ ;  /* 0x0000000c061672a5 */ /* 0x008fc4000f8e00ff */
[----:B-1----:R-:W-:Y:S02]  /*1560*/  UISETP.NE.AND UP1, UPT, UR28, 0x1, UPT ;  /* 0x000000011c00788c */ /* 0x002fe4000bf25270 */
[----:B------:R-:W-:Y:S01]  /*1570*/  UISETP.NE.AND UP2, UPT, UR21, 0x1, UPT ;  /* 0x000000011500788c */ /* 0x000fe2000bf45270 */
[----:B------:R-:W-:Y:S02]  /*1580*/  UMOV UR10, UR11 ;  /* 0x0000000b000a7c82 */ /* 0x000fe40008000000 */
[----:B------:R-:W-:Y:S01]  /*1590*/  UMOV UR22, UR23 ;  /* 0x0000001700167c82 */ /* 0x000fe20008000000 */
[----:B------:R-:W-:Y:S02]  /*15a0*/  @UP0 USHF.R.U32.HI UR5, URZ, UR7, UR10 ;  /* 0x00000007ff050299 */ /* 0x000fe4000801160a */
[----:B------:R-:W-:Y:S02]  /*15b0*/  UIMAD.WIDE.U32 UR24, UR20, UR15, URZ ;  /* 0x0000000f141872a5 */ /* 0x000fe4000f8e00ff */
[----:B------:R-:W-:-:S02]  /*15c0*/  UIMAD.WIDE.U32 UR10, UR5, UR8, URZ ;  /* 0x00000008050a72a5 */ /* 0x000fc4000f8e00ff */
[----:B------:R-:W-:Y:S02]  /*15d0*/  @UP1 USHF.R.U32.HI UR6, URZ, UR13, UR22 ;  /* 0x0000000dff061299 */ /* 0x000fe40008011616 */
[----:B------:R-:W-:Y:S02]  /*15e0*/  UIMAD.WIDE.U32 UR18, UR16, UR12, URZ ;  /* 0x0000000c101272a5 */ /* 0x000fe4000f8e00ff */
[----:B------:R-:W-:Y:S01]  /*15f0*/  UIMAD.WIDE.U32 UR22, UR6, UR8, URZ ;  /* 0x00000008061672a5 */ /* 0x000fe2000f8e00ff */
[----:B------:R-:W-:Y:S01]  /*1600*/  UMOV UR4, UR25 ;  /* 0x0000001900047c82 */ /* 0x000fe20008000000 */
[----:B------:R-:W-:Y:S01]  /*1610*/  UMOV UR10, UR11 ;  /* 0x0000000b000a7c82 */ /* 0x000fe20008000000 */
[----:B------:R-:W-:Y:S02]  /*1620*/  USHF.R.U32.HI UR4, URZ, UR7, UR4 ;  /* 0x00000007ff047299 */ /* 0x000fe40008011604 */
[----:B------:R-:W-:Y:S01]  /*1630*/  @UP2 USHF.R.U32.HI UR5, URZ, UR9, UR10 ;  /* 0x00000009ff052299 */ /* 0x000fe2000801160a */
[----:B------:R-:W-:Y:S01]  /*1640*/  UMOV UR18, UR19 ;  /* 0x0000001300127c82 */ /* 0x000fe20008000000 */
[----:B------:R-:W-:Y:S01]  /*1650*/  UMOV UR22, UR23 ;  /* 0x0000001700167c82 */ /* 0x000fe20008000000 */
[----:B------:R-:W-:-:S02]  /*1660*/  USHF.R.U32.HI UR13, URZ, UR13, UR18 ;  /* 0x0000000dff0d7299 */ /* 0x000fc40008011612 */
[----:B------:R-:W-:Y:S02]  /*1670*/  USEL UR4, UR20, UR4, !UP0 ;  /* 0x0000000414047287 */ /* 0x000fe4000c000000 */
[----:B------:R-:W-:Y:S02]  /*1680*/  @UP2 USHF.R.U32.HI UR6, URZ, UR9, UR22 ;  /* 0x00000009ff062299 */ /* 0x000fe40008011616 */
[----:B------:R-:W-:Y:S02]  /*1690*/  UIMAD UR7, UR5, UR21, URZ ;  /* 0x00000015050772a4 */ /* 0x000fe4000f8e02ff */
[----:B------:R-:W-:Y:S02]  /*16a0*/  USEL UR5, UR16, UR13, !UP1 ;  /* 0x0000000d10057287 */ /* 0x000fe4000c800000 */
[----:B------:R-:W-:Y:S02]  /*16b0*/  UIMAD UR12, UR6, UR21, URZ ;  /* 0x00000015060c72a4 */ /* 0x000fe4000f8e02ff */
[----:B------:R-:W-:-:S02]  /*16c0*/  UISETP.GE.AND UP0, UPT, UR4, UR7, UPT ;  /* 0x000000070400728c */ /* 0x000fc4000bf06270 */
[----:B------:R-:W-:Y:S02]  /*16d0*/  UIMAD.WIDE.U32 UR10, UR4, UR8, URZ ;  /* 0x00000008040a72a5 */ /* 0x000fe4000f8e00ff */
[----:B------:R-:W-:Y:S02]  /*16e0*/  UISETP.GE.OR UP0, UPT, UR5, UR12, UP0 ;  /* 0x0000000c0500728c */ /* 0x000fe40008706670 */
[----:B------:R-:W-:Y:S02]  /*16f0*/  UIMAD.WIDE.U32 UR12, UR5, UR8, URZ ;  /* 0x00000008050c72a5 */ /* 0x000fe4000f8e00ff */
[----:B------:R-:W-:Y:S01]  /*1700*/  UIADD3 UR10, UPT, UPT, -UR4, URZ, URZ ;  /* 0x000000ff040a7290 */ /* 0x000fe2000fffe1ff */
[----:B------:R-:W-:Y:S01]  /*1710*/  UMOV UR8, UR11 ;  /* 0x0000000b00087c82 */ /* 0x000fe20008000000 */
[----:B------:R-:W-:Y:S02]  /*1720*/  UIADD3 UR11, UPT, UPT, -UR5, URZ, URZ ;  /* 0x000000ff050b7290 */ /* 0x000fe4000fffe1ff */
[----:B------:R-:W-:-:S03]  /*1730*/  USHF.R.U32.HI UR8, URZ, UR9, UR8 ;  /* 0x00000009ff087299 */ /* 0x000fc60008011608 */
[----:B------:R-:W-:Y:S01]  /*1740*/  @!UP0 UMOV UR7, UR13 ;  /* 0x0000000d00078c82 */ /* 0x000fe20008000000 */
[----:B------:R-:W-:Y:S02]  /*1750*/  UIMAD UR20, UR14, UR10, UR20 ;  /* 0x0000000a0e1472a4 */ /* 0x000fe4000f8e0214 */
[----:B------:R-:W-:Y:S02]  /*1760*/  USEL UR8, UR4, UR8, !UP2 ;  /* 0x0000000804087287 */ /* 0x000fe4000d000000 */
[----:B------:R-:W-:Y:S02]  /*1770*/  @!UP0 USHF.R.U32.HI UR7, URZ, UR9, UR7 ;  /* 0x00000009ff078299 */ /* 0x000fe40008011607 */
[----:B------:R-:W-:Y:S02]  /*1780*/  UIADD3 UR9, UPT, UPT, -UR8, URZ, URZ ;  /* 0x000000ff08097290 */ /* 0x000fe4000fffe1ff */
[----:B------:R-:W-:Y:S02]  /*1790*/  @!UP0 USEL UR7, UR5, UR7, !UP2 ;  /* 0x0000000705078287 */ /* 0x000fe4000d000000 */
[----:B------:R-:W-:-:S02]  /*17a0*/  UIMAD UR9, UR21, UR9, UR4 ;  /* 0x00000009150972a4 */ /* 0x000fc4000f8e0204 */
[----:B------:R-:W-:Y:S02]  /*17b0*/  @!UP0 UIADD3 UR8, UPT, UPT, UR8, -UR7, URZ ;  /* 0x8000000708088290 */ /* 0x000fe4000fffe0ff */
[----:B------:R-:W-:Y:S02]  /*17c0*/  @!UP0 UIMAD UR6, UR9, UR6, UR7 ;  /* 0x00000006090682a4 */ /* 0x000fe4000f8e0207 */
[----:B------:R-:W-:Y:S02]  /*17d0*/  @!UP0 UIMAD UR4, UR8, UR21, UR5 ;  /* 0x00000015080482a4 */ /* 0x000fe4000f8e0205 */
[----:B------:R-:W-:Y:S02]  /*17e0*/  UIMAD UR16, UR28, UR11, UR16 ;  /* 0x0000000b1c1072a4 */ /* 0x000fe4000f8e0210 */
[----:B------:R-:W-:Y:S01]  /*17f0*/  UIMAD UR20, UR4, UR14, UR20 ;  /* 0x0000000e041472a4 */ /* 0x000fe2000f8e0214 */
[----:B------:R-:W-:Y:S02]  /*1800*/  @!UP0 UMOV UR5, UR6 ;  /* 0x0000000600058c82 */ /* 0x000fe40008000000 */
[----:B------:R-:W-:-:S12]  /*1810*/  UIMAD UR16, UR5, UR28, UR16 ;  /* 0x0000001c051072a4 */ /* 0x000fd8000f8e0210 */
.L_x_19:
[----:B------:R-:W-:-:S09]  /*1820*/  UISETP.NE.AND UP0, UPT, UR29, 0x1, UPT ;  /* 0x000000011d00788c */ /* 0x000fd2000bf05270 */
[----:B------:R-:W-:Y:S05]  /*1830*/  BRA.U UP0, `(.L_x_20) ;  /* 0x0000000100447547 */ /* 0x000fea000b800000 */
[----:B------:R-:W2:Y:S01]  /*1840*/  LDCU.128 UR8, c[0x0][0xb10] ;  /* 0x00016200ff0877ac */ /* 0x000ea20008000c00 */
[----:B------:R-:W3:Y:S01]  /*1850*/  LDCU UR12, c[0x0][0xb0c] ;  /* 0x00016180ff0c77ac */ /* 0x000ee20008000800 */
[----:B------:R-:W4:Y:S01]  /*1860*/  LDCU UR13, c[0x0][0xb20] ;  /* 0x00016400ff0d77ac */ /* 0x000f220008000800 */
[----:B--2---:R-:W-:Y:S02]  /*1870*/  UIMAD.WIDE.U32 UR6, UR16, UR8, URZ ;  /* 0x00000008100672a5 */ /* 0x004fe4000f8e00ff */
[----:B------:R-:W-:Y:S02]  /*1880*/  UIMAD.WIDE.U32 UR4, UR20, UR11, URZ ;  /* 0x0000000b140472a5 */ /* 0x000fe4000f8e00ff */
[----:B---3--:R-:W-:Y:S02]  /*1890*/  UISETP.NE.AND UP1, UPT, UR12, 0x1, UPT ;  /* 0x000000010c00788c */ /* 0x008fe4000bf25270 */
[----:B------:R-:W-:Y:S01]  /*18a0*/  UISETP.NE.AND UP0, UPT, UR10, 0x1, UPT ;  /* 0x000000010a00788c */ /* 0x000fe2000bf05270 */
[----:B------:R-:W-:-:S02]  /*18b0*/  UMOV UR6, UR7 ;  /* 0x0000000700067c82 */ /* 0x000fc40008000000 */
[----:B------:R-:W-:Y:S01]  /*18c0*/  UMOV UR4, UR5 ;  /* 0x0000000500047c82 */ /* 0x000fe20008000000 */
[----:B------:R-:W-:Y:S02]  /*18d0*/  USHF.R.U32.HI UR6, URZ, UR9, UR6 ;  /* 0x00000009ff067299 */ /* 0x000fe40008011606 */
[----:B----4-:R-:W-:Y:S02]  /*18e0*/  USHF.R.U32.HI UR4, URZ, UR13, UR4 ;  /* 0x0000000dff047299 */ /* 0x010fe40008011604 */
[----:B------:R-:W-:Y:S02]  /*18f0*/  USEL UR5, UR16, UR6, !UP1 ;  /* 0x0000000610057287 */ /* 0x000fe4000c800000 */
[----:B------:R-:W-:-:S04]  /*1900*/  USEL UR4, UR20, UR4, !UP0 ;  /* 0x0000000414047287 */ /* 0x000fc8000c000000 */
[----:B------:R-:W-:Y:S02]  /*1910*/  UIADD3 UR6, UPT, UPT, UR5, -UR4, URZ ;  /* 0x8000000405067290 */ /* 0x000fe4000fffe0ff */
[----:B------:R-:W-:Y:S02]  /*1920*/  UIADD3 UR4, UPT, UPT, -UR5, UR4, URZ ;  /* 0x0000000405047290 */ /* 0x000fe4000fffe1ff */
[----:B------:R-:W-:Y:S02]  /*1930*/  UIMAD UR20, UR6, UR10, UR20 ;  /* 0x0000000a061472a4 */ /* 0x000fe4000f8e0214 */
[----:B------:R-:W-:-:S12]  /*1940*/  UIMAD UR16, UR4, UR12, UR16 ;  /* 0x0000000c041072a4 */ /* 0x000fd8000f8e0210 */
.L_x_20:
[----:B------:R-:W-:-:S09]  /*1950*/  UISETP.EQ.U32.AND UP0, UPT, UR33, 0x1, UPT ;  /* 0x000000012100788c */ /* 0x000fd2000bf02070 */
[----:B------:R-:W-:Y:S05]  /*1960*/  BRA.U !UP0, `(.L_x_21) ;  /* 0x00000001080c7547 */ /* 0x000fea000b800000 */
[----:B------:R-:W-:Y:S01]  /*1970*/  UCGABAR_WAIT ;  /* 0x0000000000007dc7 */ /* 0x000fe20008000000 */
[----:B------:R-:W-:Y:S01]  /*1980*/  CCTL.IVALL ;  /* 0x00000000ff00798f */ /* 0x000fe20002000000 */
[----:B------:R-:W-:Y:S05]  /*1990*/  BRA `(.L_x_22) ;  /* 0x0000000000047947 */ /* 0x000fea0003800000 */
.L_x_21:
[----:B------:R-:W-:Y:S06]  /*19a0*/  BAR.SYNC.DEFER_BLOCKING 0x0 ;  /* 0x0000000000007b1d */ /* 0x000fec0000010000 */
.L_x_22:
[----:B------:R-:W-:Y:S05]  /*19b0*/  BRA.U UP3, `(.L_x_23) ;  /* 0x0000001903987547 */ /* 0x000fea000b800000 */
[----:B------:R-:W2:Y:S01]  /*19c0*/  LDCU UR7, c[0x0][0x38c] ;  /* 0x00007180ff0777ac */ /* 0x000ea20008000800 */
[----:B------:R-:W3:Y:S01]  /*19d0*/  S2UR UR8, SR_CgaCtaId ;  /* 0x00000000000879c3 */ /* 0x000ee20000008800 */
[----:B------:R-:W-:Y:S01]  /*19e0*/  PLOP3.LUT P1, PT, PT, PT, UP5, 0x80, 0x8 ;  /* 0x000000000008781c */ /* 0x000fe20003f2f058 */
[----:B------:R-:W-:Y:S01]  /*19f0*/  IMAD.MOV.U32 R12, RZ, RZ, 0x1 ;  /* 0x00000001ff0c7424 */ /* 0x000fe200078e00ff */
[----:B------:R-:W-:Y:S01]  /*1a00*/  UMOV UR21, 0x400 ;  /* 0x0000040000157882 */ /* 0x000fe20000000000 */
[----:B------:R-:W-:Y:S01]  /*1a10*/  UISETP.NE.AND UP1, UPT, UR17, URZ, UPT ;  /* 0x000000ff1100728c */ /* 0x000fe2000bf25270 */
[----:B------:R-:W-:Y:S01]  /*1a20*/  ISETP.EQ.OR P2, PT, R0, RZ, P3 ;  /* 0x000000ff0000720c */ /* 0x000fe20001f42670 */
[----:B------:R-:W-:Y:S01]  /*1a30*/  USHF.L.U32 UR5, UR32, 0x4, URZ ;  /* 0x0000000420057899 */ /* 0x000fe200080006ff */
[----:B------:R-:W-:Y:S02]  /*1a40*/  PLOP3.LUT P1, PT, P1, PT, PT, 0x8, 0x80 ;  /* 0x000000000080781c */ /* 0x000fe40000f2e170 */
[----:B------:R-:W-:Y:S01]  /*1a50*/  CS2R R10, SRZ ;  /* 0x00000000000a7805 */ /* 0x000fe2000001ff00 */
[----:B------:R-:W-:Y:S01]  /*1a60*/  IMAD.MOV.U32 R9, RZ, RZ, RZ ;  /* 0x000000ffff097224 */ /* 0x000fe200078e00ff */
[----:B------:R-:W4:Y:S01]  /*1a70*/  LDCU UR43, c[0x0][0x370] ;  /* 0x00006e00ff2b77ac */ /* 0x000f220008000800 */
[----:B------:R-:W-:Y:S01]  /*1a80*/  IMAD.MOV.U32 R8, RZ, RZ, 0x1 ;  /* 0x00000001ff087424 */ /* 0x000fe200078e00ff */
[----:B------:R-:W-:Y:S01]  /*1a90*/  USEL UR25, UR38, 0x2, UP1 ;  /* 0x0000000226197887 */ /* 0x000fe20008800000 */
[----:B------:R-:W1:Y:S01]  /*1aa0*/  LDCU.64 UR28, c[0x0][0x348] ;  /* 0x00006900ff1c77ac */ /* 0x000e620008000a00 */
[----:B--2---:R-:W-:-:S02]  /*1ab0*/  UIADD3 UR6, UPT, UPT, UR7, 0x3f, URZ ;  /* 0x0000003f07067890 */ /* 0x004fc4000fffe0ff */
[----:B------:R-:W-:Y:S02]  /*1ac0*/  UIADD3 UR48, UPT, UPT, UR7, 0x7e, URZ ;  /* 0x0000007e07307890 */ /* 0x000fe4000fffe0ff */
[----:B------:R-:W-:Y:S02]  /*1ad0*/  USHF.R.S32.HI UR4, URZ, 0x1f, UR6 ;  /* 0x0000001fff047899 */ /* 0x000fe40008011406 */
[----:B---3--:R-:W-:Y:S02]  /*1ae0*/  ULEA UR21, UR8, UR21, 0x18 ;  /* 0x0000001508157291 */ /* 0x008fe4000f8ec0ff */
[----:B------:R-:W-:Y:S02]  /*1af0*/  ULEA.HI UR4, UR4, UR6, URZ, 0x6 ;  /* 0x0000000604047291 */ /* 0x000fe4000f8f30ff */
[----:B------:R-:W-:Y:S02]  /*1b00*/  UIADD3 UR6, UPT, UPT, UR7, -0x1, URZ ;  /* 0xffffffff07067890 */ /* 0x000fe4000fffe0ff */
[----:B------:R-:W-:-:S02]  /*1b10*/  USHF.R.S32.HI UR45, URZ, 0x6, UR4 ;  /* 0x00000006ff2d7899 */ /* 0x000fc40008011404 */
[----:B------:R-:W-:Y:S02]  /*1b20*/  UISETP.GE.U32.AND UP2, UPT, UR6, -0x7f, UPT ;  /* 0xffffff810600788c */ /* 0x000fe4000bf46070 */
[----:B------:R-:W-:Y:S01]  /*1b30*/  UISETP.LT.U32.AND UP0, UPT, UR45, 0x11, UPT ;  /* 0x000000112d00788c */ /* 0x000fe2000bf01070 */
[----:B------:R-:W2:Y:S03]  /*1b40*/  LDCU UR41, c[0x0][0x374] ;  /* 0x00006e80ff2977ac */ /* 0x000ea60008000800 */
[----:B------:R-:W-:Y:S02]  /*1b50*/  USEL UR44, UR45, 0x11, UP0 ;  /* 0x000000112d2c7887 */ /* 0x000fe40008000000 */
[----:B------:R-:W-:Y:S02]  /*1b60*/  ULOP3.LUT UR46, UR5, 0x30, URZ, 0xe2, !UPT ;  /* 0x00000030052e7892 */ /* 0x000fe4000f8ee2ff */
[----:B------:R-:W-:-:S02]  /*1b70*/  UIADD3 UR24, UPT, UPT, UR44, -0x1, URZ ;  /* 0xffffffff2c187890 */ /* 0x000fc4000fffe0ff */
[----:B------:R-:W-:Y:S02]  /*1b80*/  @UP2 UIADD3 UR24, UPT, UPT, UR44, URZ, URZ ;  /* 0x000000ff2c182290 */ /* 0x000fe4000fffe0ff */
[----:B------:R-:W-:Y:S02]  /*1b90*/  UIADD3 UR38, UPT, UPT, UR21, 0x4400, UR31 ;  /* 0x0000440015267890 */ /* 0x000fe4000fffe01f */
[----:B------:R-:W-:Y:S02]  /*1ba0*/  UIADD3 UR37, UPT, UPT, UR21, 0x15400, UR30 ;  /* 0x0001540015257890 */ /* 0x000fe4000fffe01e */
[----:B------:R-:W-:Y:S02]  /*1bb0*/  UIADD3 UR47, UPT, UPT, UR45, -UR44, URZ ;  /* 0x8000002c2d2f7290 */ /* 0x000fe4000fffe0ff */
[----:B------:R-:W-:Y:S01]  /*1bc0*/  UIADD3 UR24, UPT, UPT, UR24, 0x1, URZ ;  /* 0x0000000118187890 */ /* 0x000fe2000fffe0ff */
[----:B-12-4-:R-:W-:-:S11]  /*1bd0*/  UMOV UR7, URZ ;  /* 0x000000ff00077c82 */ /* 0x016fd60008000000 */
.L_x_43:
[----:B-1----:R-:W1:Y:S02]  /*1be0*/  S2UR UR4, SR_CgaCtaId ;  /* 0x00000000000479c3 */ /* 0x002e640000008800 */
[----:B-1----:R-:W-:-:S09]  /*1bf0*/  UISETP.NE.AND UP0, UPT, UR4, URZ, UPT ;  /* 0x000000ff0400728c */ /* 0x002fd2000bf05270 */
[----:B------:R-:W-:Y:S05]  /*1c00*/  BRA.U UP0, `(.L_x_24) ;  /* 0x0000000100287547 */ /* 0x000fea000b800000 */
[----:B------:R-:W-:Y:S02]  /*1c10*/  LEA R0, R9, UR21, 0x3 ;  /* 0x0000001509007c11 */ /* 0x000fe4000f8e18ff */
[----:B------:R-:W-:-:S04]  /*1c20*/  SHF.L.U32 R3, R8, 0x1f, RZ ;  /* 0x0000001f08037819 */ /* 0x000fc800000006ff */
[----:B------:R-:W1:Y:S02]  /*1c30*/  SYNCS.PHASECHK.TRANS64.TRYWAIT P0, [R0+URZ+0x1b0], R3 ;  /* 0x0001b003000075a7 */ /* 0x000e6400080011ff */
[----:B-1----:R-:W-:Y:S05]  /*1c40*/  @!P0 BRA `(.L_x_25) ;  /* 0x0000006400848947 */ /* 0x002fea0003800000 */
.L_x_126:
[----:B------:R2:W-:Y:S01]  /*1c50*/  SYNCS.ARRIVE.TRANS64.A1T0 RZ, [R0+URZ+0x1a0], RZ ;  /* 0x0001a0ff00ff79a7 */ /* 0x0005e200081000ff */
[----:B------:R-:W-:-:S05]  /*1c60*/  VIADD R9, R9, 0x1 ;  /* 0x0000000109097836 */ /* 0x000fca0000000000 */
[----:B------:R-:W-:-:S04]  /*1c70*/  ISETP.NE.AND P0, PT, R9, 0x2, PT ;  /* 0x000000020900780c */ /* 0x000fc80003f05270 */
[----:B-1----:R-:W-:Y:S02]  /*1c80*/  SEL R3, RZ, 0x1, P0 ;  /* 0x00000001ff037807 */ /* 0x002fe40000000000 */
[----:B------:R-:W-:Y:S02]  /*1c90*/  SEL R9, R9, RZ, P0 ;  /* 0x000000ff09097207 */ /* 0x000fe40000000000 */
[----:B------:R-:W-:-:S07]  /*1ca0*/  LOP3.LUT R8, R8, R3, RZ, 0x3c, !PT ;  /* 0x0000000308087212 */ /* 0x000fce00078e3cff */
.L_x_24:
[----:B------:R-:W-:Y:S01]  /*1cb0*/  ULEA UR4, UR7, UR21, 0x3 ;  /* 0x0000001507047291 */ /* 0x000fe2000f8e18ff */
[----:B--2---:R-:W-:Y:S01]  /*1cc0*/  SHF.L.U32 R0, R12, 0x1f, RZ ;  /* 0x0000001f0c007819 */ /* 0x004fe200000006ff */
[----:B------:R-:W-:Y:S02]  /*1cd0*/  UISETP.GE.U32.AND UP0, UPT, UR48, 0x7f, UPT ;  /* 0x0000007f3000788c */ /* 0x000fe4000bf06070 */
[----:B------:R-:W-:Y:S02]  /*1ce0*/  ULEA UR11, UR20, UR49, 0x1 ;  /* 0x00000031140b7291 */ /* 0x000fe4000f8e08ff */
[----:B------:R-:W-:Y:S02]  /*1cf0*/  ULEA UR35, UR16, UR46, 0x6 ;  /* 0x0000002e10237291 */ /* 0x000fe4000f8e30ff */
[----:B------:R-:W-:Y:S01]  /*1d00*/  USHF.L.U32 UR11, UR11, 0x6, URZ ;  /* 0x000000060b0b7899 */ /* 0x000fe200080006ff */
[----:B------:R1:W2:Y:S01]  /*1d10*/  SYNCS.PHASECHK.TRANS64.TRYWAIT P0, [UR4+0x88], R0 ;  /* 0x00008800ff0075a7 */ /* 0x0002a20008001104 */
[----:B------:R-:W-:Y:S01]  /*1d20*/  UMOV UR6, URZ ;  /* 0x000000ff00067c82 */ /* 0x000fe20008000000 */
[----:B------:R-:W-:Y:S09]  /*1d30*/  BRA.U !UP0, `(.L_x_26) ;  /* 0x0000000108c07547 */ /* 0x000ff2000b800000 */
[----:B------:R-:W-:Y:S01]  /*1d40*/  UMOV UR13, URZ ;  /* 0x000000ff000d7c82 */ /* 0x000fe20008000000 */
[----:B------:R-:W-:-:S05]  /*1d50*/  UMOV UR4, UR7 ;  /* 0x0000000700047c82 */ /* 0x000fca0008000000 */
.L_x_32:
[----:B------:R-:W-:Y:S01]  /*1d60*/  ULEA UR33, UR4, UR21, 0x3 ;  /* 0x0000001504217291 */ /* 0x000fe2000f8e18ff */
[----:B--2---:R-:W-:Y:S01]  /*1d70*/  @!P3 MOV R2, 0x3000 ;  /* 0x000030000002b802 */ /* 0x004fe20000000f00 */
[----:B--2-4-:R-:W-:Y:S10]  /*1d80*/  @P0 BRA `(.L_x_27) ;  /* 0x00000000000c0947 */ /* 0x014ff40003800000 */
[----:B------:R-:W-:-:S04]  /*1d90*/  SHF.L.U32 R3, R12, 0x1f, RZ ;  /* 0x0000001f0c037819 */ /* 0x000fc800000006ff */
[----:B------:R-:W2:Y:S02]  /*1da0*/  SYNCS.PHASECHK.TRANS64.TRYWAIT P0, [UR33+0x88], R3 ;  /* 0x00008803ff0075a7 */ /* 0x000ea40008001121 */
[----:B--2---:R-:W-:Y:S05]  /*1db0*/  @!P0 BRA `(.L_x_28) ;  /* 0x00000064003c8947 */ /* 0x004fea0003800000 */
.L_x_27:
[----:B------:R2:W-:Y:S01]  /*1dc0*/  @!P3 SYNCS.ARRIVE.TRANS64 RZ, [UR33], R2 ;  /* 0x00000002ffffb9a7 */ /* 0x0005e20008000021 */
[----:B------:R-:W-:-:S04]  /*1dd0*/  ULOP3.LUT UR5, UR25, 0x2, URZ, 0xfc, !UPT ;  /* 0x0000000219057892 */ /* 0x000fc8000f8efcff */
[----:B------:R-:W-:-:S09]  /*1de0*/  UISETP.NE.AND UP0, UPT, UR5, 0x2, UPT ;  /* 0x000000020500788c */ /* 0x000fd2000bf05270 */
[----:B------:R-:W-:Y:S05]  /*1df0*/  BRA.U UP0, `(.L_x_29) ;  /* 0x0000000100047547 */ /* 0x000fea000b800000 */
[----:B------:R-:W-:Y:S05]  /*1e00*/  BPT.TRAP 0x1 ;  /* 0x000000040000795c */ /* 0x000fea0000300000 */
.L_x_29:
[----:B------:R-:W-:Y:S04]  /*1e10*/  BSSY.RECONVERGENT B0, `(.L_x_30) ;  /* 0x0000003000007945 */ /* 0x000fe80003800200 */
[----:B------:R-:W-:Y:S05]  /*1e20*/  @P2 BRA `(.L_x_31) ;  /* 0x0000000000042947 */ /* 0x000fea0003800000 */
[----:B------:R-:W-:Y:S05]  /*1e30*/  BPT.TRAP 0x1 ;  /* 0x000000040000795c */ /* 0x000fea0000300000 */
.L_x_31:
[----:B------:R-:W-:Y:S05]  /*1e40*/  BSYNC.RECONVERGENT B0 ;  /* 0x0000000000007941 */ /* 0x000fea0003800200 */
.L_x_30:
[----:B------:R-:W-:Y:S02]  /*1e50*/  UIADD3 UR5, UPT, UPT, UR4, 0x1, URZ ;  /* 0x0000000104057890 */ /* 0x000fe4000fffe0ff */
[----:B------:R-:W-:Y:S02]  /*1e60*/  ULEA UR32, UR4, UR31, 0xc ;  /* 0x0000001f04207291 */ /* 0x000fe4000f8e60ff */
[----:B------:R-:W-:Y:S02]  /*1e70*/  UISETP.NE.AND UP0, UPT, UR5, 0x11, UPT ;  /* 0x000000110500788c */ /* 0x000fe4000bf05270 */
[----:B------:R-:W-:Y:S02]  /*1e80*/  ULEA UR8, UR4, UR30, 0xd ;  /* 0x0000001e04087291 */ /* 0x000fe4000f8e68ff */
[----:B------:R-:W-:Y:S02]  /*1e90*/  USEL UR6, URZ, 0x1, UP0 ;  /* 0x00000001ff067887 */ /* 0x000fe40008000000 */
[----:B------:R-:W-:-:S02]  /*1ea0*/  USEL UR7, UR5, URZ, UP0 ;  /* 0x000000ff05077287 */ /* 0x000fc40008000000 */
[----:B------:R-:W-:Y:S02]  /*1eb0*/  UIADD3 UR4, UP0, UPT, UR28, 0x180, URZ ;  /* 0x000001801c047890 */ /* 0x000fe4000ff1e0ff */
[----:B------:R-:W-:Y:S01]  /*1ec0*/  ULEA UR5, UR7, UR21, 0x3 ;  /* 0x0000001507057291 */ /* 0x000fe2000f8e18ff */
[----:B------:R-:W-:Y:S01]  /*1ed0*/  LOP3.LUT R12, R12, UR6, RZ, 0x3c, !PT ;  /* 0x000000060c0c7c12 */ /* 0x000fe2000f8e3cff */
[----:B------:R-:W-:Y:S02]  /*1ee0*/  USHF.L.U32 UR34, UR13, 0x6, URZ ;  /* 0x000000060d227899 */ /* 0x000fe400080006ff */
[----:B------:R-:W-:Y:S01]  /*1ef0*/  UIADD3 UR13, UPT, UPT, UR13, 0x1, URZ ;  /* 0x000000010d0d7890 */ /* 0x000fe2000fffe0ff */
[----:B-1----:R-:W-:Y:S01]  /*1f00*/  SHF.L.U32 R0, R12, 0x1f, RZ ;  /* 0x0000001f0c007819 */ /* 0x002fe200000006ff */
[----:B------:R-:W-:Y:S02]  /*1f10*/  UIADD3 UR14, UP1, UPT, UR28, 0x80, URZ ;  /* 0x000000801c0e7890 */ /* 0x000fe4000ff3e0ff */
[----:B------:R-:W-:Y:S01]  /*1f20*/  UIADD3 UR32, UPT, UPT, UR21, 0x4400, UR32 ;  /* 0x0000440015207890 */ /* 0x000fe2000fffe020 */
[----:B------:R3:W4:Y:S01]  /*1f30*/  SYNCS.PHASECHK.TRANS64.TRYWAIT P0, [UR5+0x88], R0 ;  /* 0x00008800ff0075a7 */ /* 0x0007220008001105 */
[----:B------:R-:W-:-:S02]  /*1f40*/  UIADD3.X UR5, UPT, UPT, URZ, UR29, URZ, UP0, !UPT ;  /* 0x0000001dff057290 */ /* 0x000fc400087fe4ff */
[----:B------:R-:W-:Y:S02]  /*1f50*/  UISETP.NE.AND UP0, UPT, UR13, UR24, UPT ;  /* 0x000000180d00728c */ /* 0x000fe4000bf05270 */
[----:B------:R-:W-:Y:S02]  /*1f60*/  UIADD3.X UR15, UPT, UPT, URZ, UR29, URZ, UP1, !UPT ;  /* 0x0000001dff0f7290 */ /* 0x000fe40008ffe4ff */
[----:B------:R-:W-:Y:S02]  /*1f70*/  UPRMT UR16, URZ, 0x5410, UR27 ;  /* 0x00005410ff107896 */ /* 0x000fe4000800001b */
[----:B------:R-:W-:Y:S02]  /*1f80*/  UIADD3 UR8, UPT, UPT, UR21, 0x15400, UR8 ;  /* 0x0001540015087890 */ /* 0x000fe4000fffe008 */
[----:B------:R-:W-:Y:S01]  /*1f90*/  UPRMT UR6, URZ, 0x5410, UR26 ;  /* 0x00005410ff067896 */ /* 0x000fe2000800001a */
[----:B------:R-:W-:Y:S01]  /*1fa0*/  UMOV UR18, 0x0 ;  /* 0x0000000000127882 */ /* 0x000fe20000000000 */
[----:B------:R-:W-:Y:S01]  /*1fb0*/  UMOV UR19, 0x10000000 ;  /* 0x1000000000137882 */ /* 0x000fe20000000000 */
[----:B------:R-:W-:Y:S01]  /*1fc0*/  UMOV UR12, UR36 ;  /* 0x00000024000c7c82 */ /* 0x000fe20008000000 */
[----:B------:R-:W-:Y:S01]  /*1fd0*/  UMOV UR9, UR33 ;  /* 0x0000002100097c82 */ /* 0x000fe20008000000 */
[----:B------:R-:W-:Y:S01]  /*1fe0*/  UMOV UR10, UR34 ;  /* 0x00000022000a7c82 */ /* 0x000fe20008000000 */
[----:B------:R-:W-:Y:S03]  /*1ff0*/  UTMALDG.3D.MULTICAST [UR32], [UR14], UR16, desc[UR18] ;  /* 0x000012200e0073b4 */ /* 0x000fe60008011810 */
[----:B------:R1:W-:Y:S02]  /*2000*/  UTMALDG.3D.MULTICAST [UR8], [UR4], UR6, desc[UR18] ;  /* 0x00001208040073b4 */ /* 0x0003e40008011806 */
[----:B-1----:R-:W-:Y:S01]  /*2010*/  UMOV UR6, UR24 ;  /* 0x0000001800067c82 */ /* 0x002fe20008000000 */
[----:B------:R-:W-:Y:S01]  /*2020*/  UMOV UR4, UR7 ;  /* 0x0000000700047c82 */ /* 0x000fe20008000000 */
[----:B---3--:R-:W-:Y:S05]  /*2030*/  BRA.U UP0, `(.L_x_32) ;  /* 0xfffffffd00487547 */ /* 0x008fea000b83ffff */
.L_x_26:
[----:B------:R-:W-:Y:S01]  /*2040*/  ULEA UR4, UR7, UR21, 0x3 ;  /* 0x0000001507047291 */ /* 0x000fe2000f8e18ff */
[----:B-1----:R-:W-:Y:S01]  /*2050*/  SHF.L.U32 R0, R12, 0x1f, RZ ;  /* 0x0000001f0c007819 */ /* 0x002fe200000006ff */
[----:B------:R-:W-:Y:S01]  /*2060*/  @!P1 SYNCS.ARRIVE.TRANS64.A1T0 RZ, [UR21+0x138], RZ ;  /* 0x000138ffffff99a7 */ /* 0x000fe20008100015 */
[----:B------:R-:W-:-:S06]  /*2070*/  UISETP.GT.AND UP0, UPT, UR45, UR44, UPT ;  /* 0x0000002c2d00728c */ /* 0x000fcc000bf04270 */
[----:B--2-4-:R1:W2:Y:S03]  /*2080*/  SYNCS.PHASECHK.TRANS64.TRYWAIT P0, [UR4+0x88], R0 ;  /* 0x00008800ff0075a7 */ /* 0x0142a60008001104 */
[----:B------:R-:W-:Y:S05]  /*2090*/  BRA.U !UP0, `(.L_x_33) ;  /* 0x0000000108bc7547 */ /* 0x000fea000b800000 */
[----:B------:R-:W-:Y:S01]  /*20a0*/  UIADD3 UR13, UPT, UPT, UR47, UR6, URZ ;  /* 0x000000062f0d7290 */ /* 0x000fe2000fffe0ff */
[----:B------:R-:W-:-:S11]  /*20b0*/  UMOV UR4, UR7 ;  /* 0x0000000700047c82 */ /* 0x000fd60008000000 */
.L_x_39:
[----:B------:R-:W-:Y:S01]  /*20c0*/  ULEA UR17, UR4, UR21, 0x3 ;  /* 0x0000001504117291 */ /* 0x000fe2000f8e18ff */
[----:B--2---:R-:W-:Y:S01]  /*20d0*/  @!P3 MOV R2, 0x3000 ;  /* 0x000030000002b802 */ /* 0x004fe20000000f00 */
[----:B--2-4-:R-:W-:Y:S10]  /*20e0*/  @P0 BRA `(.L_x_34) ;  /* 0x00000000000c0947 */ /* 0x014ff40003800000 */
[----:B------:R-:W-:-:S04]  /*20f0*/  SHF.L.U32 R3, R12, 0x1f, RZ ;  /* 0x0000001f0c037819 */ /* 0x000fc800000006ff */
[----:B------:R-:W2:Y:S02]  /*2100*/  SYNCS.PHASECHK.TRANS64.TRYWAIT P0, [UR17+0x88], R3 ;  /* 0x00008803ff0075a7 */ /* 0x000ea40008001111 */
[----:B--2---:R-:W-:Y:S05]  /*2110*/  @!P0 BRA `(.L_x_35) ;  /* 0x00000060007c8947 */ /* 0x004fea0003800000 */
.L_x_34:
[----:B------:R2:W-:Y:S01]  /*2120*/  @!P3 SYNCS.ARRIVE.TRANS64 RZ, [UR17], R2 ;  /* 0x00000002ffffb9a7 */ /* 0x0005e20008000011 */
[----:B------:R-:W-:-:S04]  /*2130*/  ULOP3.LUT UR5, UR25, 0x2, URZ, 0xfc, !UPT ;  /* 0x0000000219057892 */ /* 0x000fc8000f8efcff */
[----:B------:R-:W-:-:S09]  /*2140*/  UISETP.NE.AND UP0, UPT, UR5, 0x2, UPT ;  /* 0x000000020500788c */ /* 0x000fd2000bf05270 */
[----:B------:R-:W-:Y:S05]  /*2150*/  BRA.U UP0, `(.L_x_36) ;  /* 0x0000000100047547 */ /* 0x000fea000b800000 */
[----:B------:R-:W-:Y:S05]  /*2160*/  BPT.TRAP 0x1 ;  /* 0x000000040000795c */ /* 0x000fea0000300000 */
.L_x_36:
[----:B------:R-:W-:Y:S04]  /*2170*/  BSSY.RECONVERGENT B0, `(.L_x_37) ;  /* 0x0000003000007945 */ /* 0x000fe80003800200 */
[----:B------:R-:W-:Y:S05]  /*2180*/  @P2 BRA `(.L_x_38) ;  /* 0x0000000000042947 */ /* 0x000fea0003800000 */
[----:B------:R-:W-:Y:S05]  /*2190*/  BPT.TRAP 0x1 ;  /* 0x000000040000795c */ /* 0x000fea0000300000 */
.L_x_38:
[----:B------:R-:W-:Y:S05]  /*21a0*/  BSYNC.RECONVERGENT B0 ;  /* 0x0000000000007941 */ /* 0x000fea0003800200 */
.L_x_37:
[----:B------:R-:W-:Y:S02]  /*21b0*/  UIADD3 UR5, UPT, UPT, UR4, 0x1, URZ ;  /* 0x0000000104057890 */ /* 0x000fe4000fffe0ff */
[----:B------:R-:W-:Y:S02]  /*21c0*/  UIADD3 UR14, UP1, UPT, UR28, 0x80, URZ ;  /* 0x000000801c0e7890 */ /* 0x000fe4000ff3e0ff */
[----:B------:R-:W-:Y:S02]  /*21d0*/  UISETP.NE.AND UP0, UPT, UR5, 0x11, UPT ;  /* 0x000000110500788c */ /* 0x000fe4000bf05270 */
[----:B------:R-:W-:Y:S02]  /*21e0*/  ULEA UR16, UR4, UR38, 0xc ;  /* 0x0000002604107291 */ /* 0x000fe4000f8e60ff */
[----:B------:R-:W-:Y:S02]  /*21f0*/  USEL UR8, URZ, 0x1, UP0 ;  /* 0x00000001ff087887 */ /* 0x000fe40008000000 */
[----:B------:R-:W-:-:S02]  /*2200*/  USEL UR7, UR5, URZ, UP0 ;  /* 0x000000ff05077287 */ /* 0x000fc40008000000 */
[----:B------:R-:W-:Y:S02]  /*2210*/  UIADD3 UR22, UP0, UPT, UR28, 0x180, URZ ;  /* 0x000001801c167890 */ /* 0x000fe4000ff1e0ff */
[----:B------:R-:W-:Y:S01]  /*2220*/  ULEA UR5, UR7, UR21, 0x3 ;  /* 0x0000001507057291 */ /* 0x000fe2000f8e18ff */
[----:B------:R-:W-:Y:S01]  /*2230*/  LOP3.LUT R12, R12, UR8, RZ, 0x3c, !PT ;  /* 0x000000080c0c7c12 */ /* 0x000fe2000f8e3cff */
[----:B------:R-:W-:Y:S02]  /*2240*/  ULEA UR8, UR4, UR37, 0xd ;  /* 0x0000002504087291 */ /* 0x000fe4000f8e68ff */
[----:B------:R-:W-:Y:S01]  /*2250*/  USHF.L.U32 UR18, UR6, 0x6, URZ ;  /* 0x0000000606127899 */ /* 0x000fe200080006ff */
[----:B-1----:R-:W-:Y:S01]  /*2260*/  SHF.L.U32 R0, R12, 0x1f, RZ ;  /* 0x0000001f0c007819 */ /* 0x002fe200000006ff */
[----:B------:R-:W-:Y:S02]  /*2270*/  UPRMT UR4, URZ, 0x5410, UR27 ;  /* 0x00005410ff047896 */ /* 0x000fe4000800001b */
[----:B------:R-:W-:Y:S01]  /*2280*/  UIADD3.X UR15, UPT, UPT, URZ, UR29, URZ, UP1, !UPT ;  /* 0x0000001dff0f7290 */ /* 0x000fe20008ffe4ff */
[----:B------:R3:W4:Y:S01]  /*2290*/  SYNCS.PHASECHK.TRANS64.TRYWAIT P0, [UR5+0x88], R0 ;  /* 0x00008800ff0075a7 */ /* 0x0007220008001105 */
[----:B------:R-:W-:-:S02]  /*22a0*/  UPRMT UR5, URZ, 0x5410, UR26 ;  /* 0x00005410ff057896 */ /* 0x000fc4000800001a */
[----:B------:R-:W-:Y:S01]  /*22b0*/  UIADD3.X UR23, UPT, UPT, URZ, UR29, URZ, UP0, !UPT ;  /* 0x0000001dff177290 */ /* 0x000fe200087fe4ff */
[----:B------:R-:W-:Y:S01]  /*22c0*/  UMOV UR32, 0x0 ;  /* 0x0000000000207882 */ /* 0x000fe20000000000 */
[----:B------:R-:W-:Y:S01]  /*22d0*/  UMOV UR33, 0x10000000 ;  /* 0x1000000000217882 */ /* 0x000fe20000000000 */
[----:B------:R-:W-:Y:S01]  /*22e0*/  UMOV UR19, UR35 ;  /* 0x0000002300137c82 */ /* 0x000fe20008000000 */
[----:B------:R-:W-:Y:S01]  /*22f0*/  UMOV UR20, UR36 ;  /* 0x0000002400147c82 */ /* 0x000fe20008000000 */
[----:B------:R-:W-:Y:S01]  /*2300*/  UMOV UR12, UR36 ;  /* 0x00000024000c7c82 */ /* 0x000fe20008000000 */
[----:B------:R-:W-:Y:S01]  /*2310*/  UMOV UR9, UR17 ;  /* 0x0000001100097c82 */ /* 0x000fe20008000000 */
[----:B------:R-:W-:Y:S01]  /*2320*/  UMOV UR10, UR18 ;  /* 0x00000012000a7c82 */ /* 0x000fe20008000000 */
[----:B------:R1:W-:Y:S01]  /*2330*/  UTMALDG.3D.MULTICAST [UR16], [UR14], UR4, desc[UR32] ;  /* 0x000020100e0073b4 */ /* 0x0003e20008011804 */
[----:B------:R-:W-:-:S04]  /*2340*/  UIADD3 UR6, UPT, UPT, UR6, 0x1, URZ ;  /* 0x0000000106067890 */ /* 0x000fc8000fffe0ff */
[----:B------:R-:W-:Y:S01]  /*2350*/  UISETP.NE.AND UP0, UPT, UR6, UR13, UPT ;  /* 0x0000000d0600728c */ /* 0x000fe2000bf05270 */
[----:B------:R3:W-:Y:S01]  /*2360*/  UTMALDG.3D.MULTICAST [UR8], [UR22], UR5, desc[UR32] ;  /* 0x00002008160073b4 */ /* 0x0007e20008011805 */
[----:B-1----:R-:W-:-:S07]  /*2370*/  UMOV UR4, UR7 ;  /* 0x0000000700047c82 */ /* 0x002fce0008000000 */
[----:B---3--:R-:W-:Y:S05]  /*2380*/  BRA.U UP0, `(.L_x_39) ;  /* 0xfffffffd004c7547 */ /* 0x008fea000b83ffff */
.L_x_33:
[C---:B------:R-:W-:Y:S01]  /*2390*/  LEA R3, R11.reuse, UR21, 0x3 ;  /* 0x000000150b037c11 */ /* 0x040fe2000f8e18ff */
[----:B------:R-:W-:Y:S01]  /*23a0*/  NOP ;  /* 0x0000000000007918 */ /* 0x000fe20000000000 */
[----:B-1----:R-:W-:Y:S02]  /*23b0*/  SHF.L.U32 R0, R10, 0x1f, RZ ;  /* 0x0000001f0a007819 */ /* 0x002fe400000006ff */
[----:B------:R-:W-:Y:S02]  /*23c0*/  LEA R5, R11, UR21, 0x4 ;  /* 0x000000150b057c11 */ /* 0x000fe4000f8e20ff */
[----:B--2-4-:R-:W1:Y:S02]  /*23d0*/  SYNCS.PHASECHK.TRANS64.TRYWAIT P0, [R3+URZ+0x140], R0 ;  /* 0x00014000030075a7 */ /* 0x014e6400080011ff */
[----:B-1----:R-:W-:Y:S05]  /*23e0*/  @!P0 BRA `(.L_x_40) ;  /* 0x0000005c00e08947 */ /* 0x002fea0003800000 */
.L_x_129:
[----:B------:R-:W2:Y:S01]  /*23f0*/  LDS.128 R4, [R5+0x1d0] ;  /* 0x0001d00005047984 */ /* 0x000ea20000000c00 */
[----:B------:R-:W-:Y:S01]  /*2400*/  UISETP.GE.AND UP0, UPT, UR42, 0x1, UPT ;  /* 0x000000012a00788c */ /* 0x000fe2000bf06270 */
[----:B------:R-:W-:Y:S01]  /*2410*/  @!PT LDS RZ, [RZ] ;  /* 0x00000000fffff984 */ /* 0x000fe20000000800 */
[----:B------:R-:W-:Y:S01]  /*2420*/  @!PT LDS RZ, [RZ] ;  /* 0x00000000fffff984 */ /* 0x000fe20000000800 */
[----:B------:R-:W-:Y:S01]  /*2430*/  @!PT LDS RZ, [RZ] ;  /* 0x00000000fffff984 */ /* 0x000fe20000000800 */
[----:B------:R-:W-:Y:S01]  /*2440*/  @!PT LDS RZ, [RZ] ;  /* 0x00000000fffff984 */ /* 0x000fe20000000800 */
[----:B------:R3:W-:Y:S06]  /*2450*/  MEMBAR.ALL.CTA ;  /* 0x0000000000007992 */ /* 0x0007ec0000008000 */
[----:B---3--:R-:W3:Y:S01]  /*2460*/  FENCE.VIEW.ASYNC.S ;  /* 0x00000000000073c6 */ /* 0x008ee20000000000 */
[----:B--2---:R-:W-:-:S13]  /*2470*/  LOP3.LUT P0, RZ, R6, 0x1, RZ, 0xc0, !PT ;  /* 0x0000000106ff7812 */ /* 0x004fda000780c0ff */
[----:B---3--:R-:W-:Y:S01]  /*2480*/  VOTEU.ANY UP1, P0 ;  /* 0x0000000000ff7886 */ /* 0x008fe20000020100 */
[----:B------:R-:W-:-:S13]  /*2490*/  PLOP3.LUT P0, PT, PT, PT, UP1, 0x80, 0x8 ;  /* 0x000000000008781c */ /* 0x000fda0003f0f018 */
[----:B-1----:R-:W-:Y:S02]  /*24a0*/  @P0 LOP3.LUT R0, R5, 0xffff, RZ, 0xc0, !PT ;  /* 0x0000ffff05000812 */ /* 0x002fe400078ec0ff */
[----:B------:R-:W-:Y:S02]  /*24b0*/  @P0 MOV R2, R4 ;  /* 0x0000000400020202 */ /* 0x000fe40000000f00 */
[----:B------:R-:W-:Y:S01]  /*24c0*/  @P0 R2UR UR5, R0 ;  /* 0x00000000000502ca */ /* 0x000fe200000e0000 */
[----:B------:R-:W-:Y:S01]  /*24d0*/  VIADD R0, R3, 0x150 ;  /* 0x0000015003007836 */ /* 0x000fe20000000000 */
[----:B------:R-:W-:Y:S02]  /*24e0*/  @P0 SHF.R.U32.HI R4, RZ, 0x10, R5 ;  /* 0x00000010ff040819 */ /* 0x000fe40000011605 */
[----:B------:R-:W-:Y:S02]  /*24f0*/  @P0 R2UR UR6, R2 ;  /* 0x00000000020602ca */ /* 0x000fe400000e0000 */
[----:B------:R-:W-:-:S02]  /*2500*/  PRMT R0, RZ, 0x654, R0 ;  /* 0x00000654ff007816 */ /* 0x000fc40000000000 */
[----:B------:R-:W-:Y:S02]  /*2510*/  @P0 R2UR UR4, R4 ;  /* 0x00000000040402ca */ /* 0x000fe400000e0000 */
[----:B------:R1:W-:Y:S03]  /*2520*/  SYNCS.ARRIVE.TRANS64.RED.A1T0 RZ, [R0+URZ], RZ ;  /* 0x000000ff00ff79a7 */ /* 0x0003e600081004ff */
[----:B------:R-:W-:-:S04]  /*2530*/  @UP1 UMOV UR39, UR5 ;  /* 0x0000000500271c82 */ /* 0x000fc80008000000 */
[----:B------:R-:W-:-:S04]  /*2540*/  @UP1 UMOV UR40, UR6 ;  /* 0x0000000600281c82 */ /* 0x000fc80008000000 */
[----:B------:R-:W-:Y:S01]  /*2550*/  @UP1 UMOV UR36, UR4 ;  /* 0x0000000400241c82 */ /* 0x000fe20008000000 */
[----:B------:R-:W-:Y:S05]  /*2560*/  BRA.U !UP0, `(.L_x_41) ;  /* 0x0000000108d47547 */ /* 0x000fea000b800000 */
[----:B------:R-:W2:Y:S01]  /*2570*/  LDCU.128 UR12, c[0x0][0xb10] ;  /* 0x00016200ff0c77ac */ /* 0x000ea20008000c00 */
[----:B------:R-:W3:Y:S01]  /*2580*/  LDCU UR22, c[0x0][0xb20] ;  /* 0x00016400ff1677ac */ /* 0x000ee20008000800 */
[----:B------:R-:W4:Y:S01]  /*2590*/  LDCU UR20, c[0x0][0xb0c] ;  /* 0x00016180ff1477ac */ /* 0x000f220008000800 */
[----:B------:R-:W1:Y:S01]  /*25a0*/  LDCU.64 UR8, c[0x0][0xb28] ;  /* 0x00016500ff0877ac */ /* 0x000e620008000a00 */
[----:B------:R-:W-:Y:S02]  /*25b0*/  UISETP.NE.AND UP3, UPT, UR42, 0x1, UPT ;  /* 0x000000012a00788c */ /* 0x000fe4000bf65270 */
[----:B--2---:R-:W-:Y:S02]  /*25c0*/  UIMAD.WIDE.U32 UR10, UR41, UR15, URZ ;  /* 0x0000000f290a72a5 */ /* 0x004fe4000f8e00ff */
[----:B------:R-:W-:Y:S02]  /*25d0*/  UIMAD.WIDE.U32 UR4, UR43, UR12, URZ ;  /* 0x0000000c2b0472a5 */ /* 0x000fe4000f8e00ff */
[----:B------:R-:W-:-:S02]  /*25e0*/  UISETP.NE.AND UP0, UPT, UR14, 0x1, UPT ;  /* 0x000000010e00788c */ /* 0x000fc4000bf05270 */
[----:B------:R-:W-:Y:S01]  /*25f0*/  UIMAD.WIDE.U32 UR18, UR39, UR15, URZ ;  /* 0x0000000f271272a5 */ /* 0x000fe2000f8e00ff */
[----:B------:R-:W-:Y:S02]  /*2600*/  UMOV UR10, UR11 ;  /* 0x0000000b000a7c82 */ /* 0x000fe40008000000 */
[----:B------:R-:W-:Y:S01]  /*2610*/  UMOV UR4, UR5 ;  /* 0x0000000500047c82 */ /* 0x000fe20008000000 */
[----:B---3--:R-:W-:Y:S02]  /*2620*/  USHF.R.U32.HI UR10, URZ, UR22, UR10 ;  /* 0x00000016ff0a7299 */ /* 0x008fe4000801160a */
[----:B----4-:R-:W-:Y:S02]  /*2630*/  UISETP.NE.AND UP2, UPT, UR20, 0x1, UPT ;  /* 0x000000011400788c */ /* 0x010fe4000bf45270 */
[----:B------:R-:W-:Y:S02]  /*2640*/  USHF.R.U32.HI UR4, URZ, UR13, UR4 ;  /* 0x0000000dff047299 */ /* 0x000fe40008011604 */
[----:B------:R-:W-:-:S02]  /*2650*/  USEL UR5, UR41, UR10, !UP0 ;  /* 0x0000000a29057287 */ /* 0x000fc4000c000000 */
[----:B------:R-:W-:Y:S02]  /*2660*/  USEL UR6, UR43, UR4, !UP2 ;  /* 0x000000042b067287 */ /* 0x000fe4000d000000 */
[----:B-1----:R-:W-:Y:S01]  /*2670*/  UIMAD.WIDE.U32 UR10, UR5, UR8, URZ ;  /* 0x00000008050a72a5 */ /* 0x002fe2000f8e00ff */
[----:B------:R-:W-:Y:S01]  /*2680*/  UMOV UR4, UR19 ;  /* 0x0000001300047c82 */ /* 0x000fe20008000000 */
[----:B------:R-:W-:Y:S02]  /*2690*/  UIMAD.WIDE.U32 UR16, UR40, UR12, URZ ;  /* 0x0000000c281072a5 */ /* 0x000fe4000f8e00ff */
[----:B------:R-:W-:-:S03]  /*26a0*/  UIMAD.WIDE.U32 UR18, UR6, UR8, URZ ;  /* 0x00000008061272a5 */ /* 0x000fc6000f8e00ff */
[----:B------:R-:W-:Y:S01]  /*26b0*/  UMOV UR10, UR11 ;  /* 0x0000000b000a7c82 */ /* 0x000fe20008000000 */
[----:B------:R-:W-:Y:S02]  /*26c0*/  USHF.R.U32.HI UR4, URZ, UR22, UR4 ;  /* 0x00000016ff047299 */ /* 0x000fe40008011604 */
[----:B------:R-:W-:Y:S01]  /*26d0*/  @UP3 USHF.R.U32.HI UR5, URZ, UR9, UR10 ;  /* 0x00000009ff053299 */ /* 0x000fe2000801160a */
[----:B------:R-:W-:Y:S01]  /*26e0*/  UMOV UR16, UR17 ;  /* 0x0000001100107c82 */ /* 0x000fe20008000000 */
[----:B------:R-:W-:Y:S01]  /*26f0*/  UMOV UR18, UR19 ;  /* 0x0000001300127c82 */ /* 0x000fe20008000000 */
[----:B------:R-:W-:Y:S02]  /*2700*/  USHF.R.U32.HI UR13, URZ, UR13, UR16 ;  /* 0x0000000dff0d7299 */ /* 0x000fe40008011610 */
[----:B------:R-:W-:Y:S02]  /*2710*/  USEL UR4, UR39, UR4, !UP0 ;  /* 0x0000000427047287 */ /* 0x000fe4000c000000 */
[----:B------:R-:W-:-:S02]  /*2720*/  @UP3 USHF.R.U32.HI UR6, URZ, UR9, UR18 ;  /* 0x00000009ff063299 */ /* 0x000fc40008011612 */
[----:B------:R-:W-:Y:S02]  /*2730*/  UIMAD UR10, UR42, UR5, URZ ;  /* 0x000000052a0a72a4 */ /* 0x000fe4000f8e02ff */
[----:B------:R-:W-:Y:S02]  /*2740*/  USEL UR5, UR40, UR13, !UP2 ;  /* 0x0000000d28057287 */ /* 0x000fe4000d000000 */
[----:B------:R-:W-:Y:S02]  /*2750*/  UIMAD UR12, UR42, UR6, URZ ;  /* 0x000000062a0c72a4 */ /* 0x000fe4000f8e02ff */
[----:B------:R-:W-:Y:S02]  /*2760*/  UISETP.GE.AND UP0, UPT, UR4, UR10, UPT ;  /* 0x0000000a0400728c */ /* 0x000fe4000bf06270 */
[----:B------:R-:W-:Y:S02]  /*2770*/  UIMAD.WIDE.U32 UR10, UR4, UR8, URZ ;  /* 0x00000008040a72a5 */ /* 0x000fe4000f8e00ff */
[----:B------:R-:W-:-:S02]  /*2780*/  UISETP.GE.OR UP0, UPT, UR5, UR12, UP0 ;  /* 0x0000000c0500728c */ /* 0x000fc40008706670 */
        /* <DEDUP_REMOVED lines=19> */
.L_x_41:
[----:B------:R-:W2:Y:S02]  /*28c0*/  LDCU UR4, c[0x0][0xb30] ;  /* 0x00016600ff0477ac */ /* 0x000ea40008000800 */
[----:B--2---:R-:W-:-:S09]  /*28d0*/  UISETP.NE.AND UP0, UPT, UR4, 0x1, UPT ;  /* 0x000000010400788c */ /* 0x004fd2000bf05270 */
        /* <DEDUP_REMOVED lines=18> */
.L_x_42:
[----:B------:R-:W-:Y:S01]  /*2a00*/  VIADD R11, R11, 0x1 ;  /* 0x000000010b0b7836 */ /* 0x000fe20000000000 */
[----:B------:R-:W-:Y:S01]  /*2a10*/  PLOP3.LUT P1, PT, PT, PT, PT, 0x80, 0x8 ;  /* 0x000000000008781c */ /* 0x000fe20003f2f070 */
[----:B------:R-:W-:Y:S02]  /*2a20*/  UIADD3 UR16, UPT, UPT, UR40, UR60, URZ ;  /* 0x0000003c28107290 */ /* 0x000fe4000fffe0ff */
[----:B------:R-:W-:Y:S01]  /*2a30*/  UIADD3 UR20, UPT, UPT, UR39, UR59, URZ ;  /* 0x0000003b27147290 */ /* 0x000fe2000fffe0ff */
[----:B------:R-:W-:-:S04]  /*2a40*/  ISETP.NE.AND P0, PT, R11, 0x2, PT ;  /* 0x000000020b00780c */ /* 0x000fc80003f05270 */
[----:B------:R-:W-:Y:S02]  /*2a50*/  SEL R3, RZ, 0x1, P0 ;  /* 0x00000001ff037807 */ /* 0x000fe40000000000 */
[----:B------:R-:W-:Y:S02]  /*2a60*/  SEL R11, R11, RZ, P0 ;  /* 0x000000ff0b0b7207 */ /* 0x000fe40000000000 */
[----:B------:R-:W-:Y:S01]  /*2a70*/  LOP3.LUT R10, R10, R3, RZ, 0x3c, !PT ;  /* 0x000000030a0a7212 */ /* 0x000fe200078e3cff */
[----:B------:R-:W-:Y:S06]  /*2a80*/  BRA.U UP1, `(.L_x_43) ;  /* 0xfffffff101547547 */ /* 0x000fec000b83ffff */
[----:B------:R-:W-:Y:S01]  /*2a90*/  UIADD3 UR21, UPT, UPT, UR21, 0x88, URZ ;  /* 0x0000008815157890 */ /* 0x000fe2000fffe0ff */
[----:B------:R-:W-:-:S03]  /*2aa0*/  SHF.L.U32 R3, R12, 0x1f, RZ ;  /* 0x0000001f0c037819 */ /* 0x000fc600000006ff */
[----:B------:R-:W-:-:S09]  /*2ab0*/  ULEA UR4, UR7, UR21, 0x3 ;  /* 0x0000001507047291 */ /* 0x000fd2000f8e18ff */
[----:B------:R-:W2:Y:S02]  /*2ac0*/  SYNCS.PHASECHK.TRANS64.TRYWAIT P0, [UR4], R3 ;  /* 0x00000003ff0075a7 */ /* 0x000ea40008001104 */
[----:B--2---:R-:W-:Y:S05]  /*2ad0*/  @!P0 BRA `(.L_x_44) ;  /* 0x0000005800388947 */ /* 0x004fea0003800000 */
.L_x_131:
[----:B------:R-:W-:-:S04]  /*2ae0*/  UIADD3 UR4, UPT, UPT, UR7, 0x1, URZ ;  /* 0x0000000107047890 */ /* 0x000fc8000fffe0ff */
[----:B------:R-:W-:-:S04]  /*2af0*/  UISETP.NE.AND UP0, UPT, UR4, 0x11, UPT ;  /* 0x000000110400788c */ /* 0x000fc8000bf05270 */
[----:B------:R-:W-:Y:S02]  /*2b00*/  USEL UR6, URZ, 0x1, UP0 ;  /* 0x00000001ff067887 */ /* 0x000fe40008000000 */
[----:B------:R-:W-:-:S04]  /*2b10*/  USEL UR4, UR4, URZ, UP0 ;  /* 0x000000ff04047287 */ /* 0x000fc80008000000 */
[----:B------:R-:W-:Y:S01]  /*2b20*/  ULEA UR5, UR4, UR21, 0x3 ;  /* 0x0000001504057291 */ /* 0x000fe2000f8e18ff */
[----:B------:R-:W-:-:S04]  /*2b30*/  LOP3.LUT R2, R12, UR6, RZ, 0x3c, !PT ;  /* 0x000000060c027c12 */ /* 0x000fc8000f8e3cff */
[----:B-1----:R-:W-:-:S04]  /*2b40*/  SHF.L.U32 R3, R2, 0x1f, RZ ;  /* 0x0000001f02037819 */ /* 0x002fc800000006ff */
[----:B------:R-:W1:Y:S02]  /*2b50*/  SYNCS.PHASECHK.TRANS64.TRYWAIT P0, [UR5], R3 ;  /* 0x00000003ff0075a7 */ /* 0x000e640008001105 */
[----:B-1----:R-:W-:Y:S05]  /*2b60*/  @!P0 BRA `(.L_x_45) ;  /* 0x00000058002c8947 */ /* 0x002fea0003800000 */
.L_x_133:
        /* <DEDUP_REMOVED lines=9> */
.L_x_135:
        /* <DEDUP_REMOVED lines=9> */
.L_x_137:
        /* <DEDUP_REMOVED lines=9> */
.L_x_139:
        /* <DEDUP_REMOVED lines=9> */
.L_x_141:
        /* <DEDUP_REMOVED lines=9> */
.L_x_143:
        /* <DEDUP_REMOVED lines=9> */
.L_x_145:
        /* <DEDUP_REMOVED lines=9> */
.L_x_147:
        /* <DEDUP_REMOVED lines=9> */
.L_x_149:
        /* <DEDUP_REMOVED lines=9> */
.L_x_151:
        /* <DEDUP_REMOVED lines=9> */
.L_x_153:
        /* <DEDUP_REMOVED lines=9> */
.L_x_155:
        /* <DEDUP_REMOVED lines=9> */
.L_x_157:
        /* <DEDUP_REMOVED lines=9> */
.L_x_159:
        /* <DEDUP_REMOVED lines=9> */
.L_x_161:
[----:B------:R-:W-:-:S04]  /*3350*/  UIADD3 UR4, UPT, UPT, UR4, 0x1, URZ ;  /* 0x0000000104047890 */ /* 0x000fc8000fffe0ff */
[----:B------:R-:W-:-:S04]  /*3360*/  UISETP.NE.AND UP0, UPT, UR4, 0x11, UPT ;  /* 0x000000110400788c */ /* 0x000fc8000bf05270 */
[----:B------:R-:W-:Y:S02]  /*3370*/  USEL UR5, URZ, 0x1, UP0 ;  /* 0x00000001ff057887 */ /* 0x000fe40008000000 */
[----:B------:R-:W-:-:S04]  /*3380*/  USEL UR4, UR4, URZ, UP0 ;  /* 0x000000ff04047287 */ /* 0x000fc80008000000 */
[----:B------:R-:W-:Y:S01]  /*3390*/  ULEA UR4, UR4, UR21, 0x3 ;  /* 0x0000001504047291 */ /* 0x000fe2000f8e18ff */
[----:B-1----:R-:W-:-:S04]  /*33a0*/  LOP3.LUT R3, R2, UR5, RZ, 0x3c, !PT ;  /* 0x0000000502037c12 */ /* 0x002fc8000f8e3cff */
[----:B------:R-:W-:Y:S01]  /*33b0*/  SHF.L.U32 R3, R3, 0x1f, RZ ;  /* 0x0000001f03037819 */ /* 0x000fe200000006ff */
[----:B------:R-:W-:-:S07]  /*33c0*/  IMAD.U32 R0, RZ, RZ, UR4 ;  /* 0x00000004ff007e24 */ /* 0x000fce000f8e00ff */
.L_x_60:
[----:B-1----:R1:W2:Y:S02]  /*33d0*/  SYNCS.PHASECHK.TRANS64.TRYWAIT P0, [R0+URZ], R3 ;  /* 0x00000003000075a7 */ /* 0x0022a400080011ff */
[----:B--2---:R-:W-:Y:S05]  /*33e0*/  @!P0 NANOSLEEP.SYNCS 0x989680 ;  /* 0x009896800000895d */ /* 0x004fea0003900000 */
[----:B------:R-:W2:Y:S02]  /*33f0*/  @!P0 SYNCS.PHASECHK.TRANS64 P0, [R0+URZ], R3 ;  /* 0x00000003000085a7 */ /* 0x000ea400080010ff */
[----:B--2---:R-:W-:Y:S05]  /*3400*/  @P0 EXIT ;  /* 0x000000000000094d */ /* 0x004fea0003800000 */
[----:B------:R-:W-:Y:S05]  /*3410*/  BRA `(.L_x_60) ;  /* 0xfffffffc00ec7947 */ /* 0x000fea000383ffff */
.L_x_23:
[----:B------:R-:W2:Y:S02]  /*3420*/  S2UR UR4, SR_CgaCtaId ;  /* 0x00000000000479c3 */ /* 0x000ea40000008800 */
[----:B--2---:R-:W-:-:S04]  /*3430*/  UISETP.NE.AND UP0, UPT, UR4, URZ, UPT ;  /* 0x000000ff0400728c */ /* 0x004fc8000bf05270 */
[----:B------:R-:W-:-:S09]  /*3440*/  UISETP.NE.OR UP0, UPT, UR17, 0x1, UP0 ;  /* 0x000000011100788c */ /* 0x000fd20008705670 */
[----:B------:R-:W-:Y:S05]  /*3450*/  BRA.U UP0, `(.L_x_61) ;  /* 0x00000005004c7547 */ /* 0x000fea000b800000 */
[----:B------:R-:W2:Y:S01]  /*3460*/  S2UR UR5, SR_CgaCtaId ;  /* 0x00000000000579c3 */ /* 0x000ea20000008800 */
[----:B------:R-:W-:Y:S01]  /*3470*/  UMOV UR4, 0x400 ;  /* 0x0000040000047882 */ /* 0x000fe20000000000 */
[----:B------:R-:W-:Y:S01]  /*3480*/  ISETP.GE.U32.AND P2, PT, R0, 0x8, PT ;  /* 0x000000080000780c */ /* 0x000fe20003f46070 */
[----:B------:R-:W-:Y:S01]  /*3490*/  IMAD.MOV.U32 R12, RZ, RZ, 0x1 ;  /* 0x00000001ff0c7424 */ /* 0x000fe200078e00ff */
[----:B------:R-:W-:Y:S02]  /*34a0*/  CS2R R10, SRZ ;  /* 0x00000000000a7805 */ /* 0x000fe4000001ff00 */
[----:B------:R-:W-:Y:S01]  /*34b0*/  CS2R R8, SRZ ;  /* 0x0000000000087805 */ /* 0x000fe2000001ff00 */
[----:B--2---:R-:W-:-:S03]  /*34c0*/  ULEA UR6, UR5, UR4, 0x18 ;  /* 0x0000000405067291 */ /* 0x004fc6000f8ec0ff */
[----:B------:R-:W-:-:S09]  /*34d0*/  UMOV UR5, URZ ;  /* 0x000000ff00057c82 */ /* 0x000fd20008000000 */
.L_x_65:
[----:B------:R-:W-:Y:S02]  /*34e0*/  LEA R2, R8, UR6, 0x3 ;  /* 0x0000000608027c11 */ /* 0x000fe4000f8e18ff */
[----:B------:R-:W-:-:S03]  /*34f0*/  SHF.L.U32 R5, R9, 0x1f, RZ ;  /* 0x0000001f09057819 */ /* 0x000fc600000006ff */
[----:B------:R-:W-:Y:S01]  /*3500*/  VIADD R4, R2, 0x1b0 ;  /* 0x000001b002047836 */ /* 0x000fe20000000000 */
[----:B------:R-:W2:Y:S02]  /*3510*/  SYNCS.PHASECHK.TRANS64.TRYWAIT P0, [R2+URZ+0x1a0], R5 ;  /* 0x0001a005020075a7 */ /* 0x000ea400080011ff */
[----:B--2---:R-:W-:Y:S05]  /*3520*/  @!P0 BRA `(.L_x_62) ;  /* 0x0000005400248947 */ /* 0x004fea0003800000 */
.L_x_162:
[----:B------:R-:W-:Y:S01]  /*3530*/  ULEA UR4, UR5, UR6, 0x3 ;  /* 0x0000000605047291 */ /* 0x000fe2000f8e18ff */
[----:B------:R-:W-:Y:S02]  /*3540*/  PRMT R4, RZ, 0x654, R4 ;  /* 0x00000654ff047816 */ /* 0x000fe40000000004 */
[----:B--2---:R-:W-:Y:S01]  /*3550*/  SHF.L.U32 R5, R12, 0x1f, RZ ;  /* 0x0000001f0c057819 */ /* 0x004fe200000006ff */
[----:B------:R-:W-:Y:S01]  /*3560*/  UIADD3 UR7, UPT, UPT, UR4, 0x140, URZ ;  /* 0x0000014004077890 */ /* 0x000fe2000fffe0ff */
[----:B------:R2:W-:Y:S05]  /*3570*/  SYNCS.ARRIVE.TRANS64.RED.A1T0 RZ, [R4+URZ], RZ ;  /* 0x000000ff04ff79a7 */ /* 0x0005ea00081004ff */
[----:B------:R-:W-:Y:S01]  /*3580*/  IMAD.U32 R7, RZ, RZ, UR7 ;  /* 0x00000007ff077e24 */ /* 0x000fe2000f8e00ff */
[----:B------:R-:W3:Y:S04]  /*3590*/  SYNCS.PHASECHK.TRANS64.TRYWAIT P0, [UR4+0x150], R5 ;  /* 0x00015005ff0075a7 */ /* 0x000ee80008001104 */
[----:B------:R-:W-:Y:S01]  /*35a0*/  PRMT R6, R0, 0x654, R7 ;  /* 0x0000065400067816 */ /* 0x000fe20000000007 */
[----:B--2---:R-:W-:Y:S01]  /*35b0*/  @!P2 IMAD.MOV.U32 R4, RZ, RZ, 0x10 ;  /* 0x00000010ff04a424 */ /* 0x004fe200078e00ff */
[----:B---3--:R-:W-:Y:S06]  /*35c0*/  @!P0 BRA `(.L_x_63) ;  /* 0x0000005400108947 */ /* 0x008fec0003800000 */
.L_x_164:
[----:B------:R-:W-:Y:S01]  /*35d0*/  ULEA UR8, UR5, UR6, 0x4 ;  /* 0x0000000605087291 */ /* 0x000fe2000f8e20ff */
[----:B------:R-:W-:Y:S01]  /*35e0*/  SEL R3, R6, R3, !P2 ;  /* 0x0000000306037207 */ /* 0x000fe20005000000 */
[----:B------:R-:W-:Y:S01]  /*35f0*/  UIADD3 UR9, UPT, UPT, UR4, 0x140, URZ ;  /* 0x0000014004097890 */ /* 0x000fe2000fffe0ff */
[----:B--2---:R-:W-:Y:S01]  /*3600*/  LEA R2, R11, UR6, 0x3 ;  /* 0x000000060b027c11 */ /* 0x004fe2000f8e18ff */
[----:B------:R-:W-:Y:S01]  /*3610*/  UIADD3 UR8, UPT, UPT, UR8, 0x1d0, URZ ;  /* 0x000001d008087890 */ /* 0x000fe2000fffe0ff */
[----:B------:R-:W-:Y:S01]  /*3620*/  SHF.L.U32 R5, R10, 0x1f, RZ ;  /* 0x0000001f0a057819 */ /* 0x000fe200000006ff */
[----:B------:R2:W-:Y:S01]  /*3630*/  @!P2 SYNCS.ARRIVE.TRANS64.RED RZ, [R3+URZ], R4 ;  /* 0x0000000403ffa9a7 */ /* 0x0005e200080004ff */
[----:B------:R-:W-:Y:S01]  /*3640*/  UIADD3 UR4, UPT, UPT, UR5, 0x1, URZ ;  /* 0x0000000105047890 */ /* 0x000fe2000fffe0ff */
[----:B------:R-:W-:-:S03]  /*3650*/  VIADD R8, R8, 0x1 ;  /* 0x0000000108087836 */ /* 0x000fc60000000000 */
[----:B------:R-:W-:Y:S02]  /*3660*/  UISETP.NE.AND UP0, UPT, UR4, 0x2, UPT ;  /* 0x000000020400788c */ /* 0x000fe4000bf05270 */
[----:B------:R-:W-:Y:S06]  /*3670*/  UGETNEXTWORKID.BROADCAST [UR8], [UR9] ;  /* 0x00000000080073ca */ /* 0x000fec0008000100 */
[----:B------:R-:W-:Y:S01]  /*3680*/  USEL UR7, URZ, 0x1, UP0 ;  /* 0x00000001ff077887 */ /* 0x000fe20008000000 */
[----:B------:R-:W-:Y:S01]  /*3690*/  ISETP.NE.AND P0, PT, R8, 0x2, PT ;  /* 0x000000020800780c */ /* 0x000fe20003f05270 */
[----:B------:R-:W-:Y:S01]  /*36a0*/  USEL UR5, UR4, URZ, UP0 ;  /* 0x000000ff04057287 */ /* 0x000fe20008000000 */
[----:B------:R-:W3:Y:S03]  /*36b0*/  SYNCS.PHASECHK.TRANS64.TRYWAIT P1, [R2+URZ+0x140], R5 ;  /* 0x00014005020075a7 */ /* 0x000ee600080211ff */
[----:B------:R-:W-:Y:S01]  /*36c0*/  LOP3.LUT R12, R12, UR7, RZ, 0x3c, !PT ;  /* 0x000000070c0c7c12 */ /* 0x000fe2000f8e3cff */
[----:B--23--:R-:W-:Y:S07]  /*36d0*/  @!P1 BRA `(.L_x_64) ;  /* 0x0000005000e49947 */ /* 0x00cfee0003800000 */
.L_x_165:
[C---:B------:R-:W-:Y:S01]  /*36e0*/  LEA R4, R11.reuse, UR6, 0x4 ;  /* 0x000000060b047c11 */ /* 0x040fe2000f8e20ff */
[----:B--2---:R-:W-:Y:S01]  /*36f0*/  VIADD R2, R2, 0x150 ;  /* 0x0000015002027836 */ /* 0x004fe20000000000 */
[----:B------:R-:W-:Y:S01]  /*3700*/  SEL R8, R8, RZ, P0 ;  /* 0x000000ff08087207 */ /* 0x000fe20000000000 */
[----:B------:R-:W-:-:S03]  /*3710*/  VIADD R11, R11, 0x1 ;  /* 0x000000010b0b7836 */ /* 0x000fc60000000000 */
[----:B------:R-:W2:Y:S01]  /*3720*/  LDS.128 R4, [R4+0x1d0] ;  /* 0x0001d00004047984 */ /* 0x000ea20000000c00 */
[----:B------:R-:W-:Y:S02]  /*3730*/  PRMT R2, RZ, 0x654, R2 ;  /* 0x00000654ff027816 */ /* 0x000fe40000000002 */
[C---:B------:R-:W-:Y:S01]  /*3740*/  ISETP.NE.AND P1, PT, R11.reuse, 0x2, PT ;  /* 0x000000020b00780c */ /* 0x040fe20003f25270 */
[----:B------:R-:W-:Y:S01]  /*3750*/  @!PT LDS RZ, [RZ] ;  /* 0x00000000fffff984 */ /* 0x000fe20000000800 */
[----:B------:R-:W-:Y:S01]  /*3760*/  @!PT LDS RZ, [RZ] ;  /* 0x00000000fffff984 */ /* 0x000fe20000000800 */
[----:B------:R-:W-:Y:S01]  /*3770*/  @!PT LDS RZ, [RZ] ;  /* 0x00000000fffff984 */ /* 0x000fe20000000800 */
[----:B------:R-:W-:Y:S01]  /*3780*/  @!PT LDS RZ, [RZ] ;  /* 0x00000000fffff984 */ /* 0x000fe20000000800 */
[----:B------:R3:W-:Y:S06]  /*3790*/  MEMBAR.ALL.CTA ;  /* 0x0000000000007992 */ /* 0x0007ec0000008000 */
[----:B---3--:R-:W3:Y:S01]  /*37a0*/  FENCE.VIEW.ASYNC.S ;  /* 0x00000000000073c6 */ /* 0x008ee20000000000 */
[----:B------:R-:W-:Y:S01]  /*37b0*/  SEL R11, R11, RZ, P1 ;  /* 0x000000ff0b0b7207 */ /* 0x000fe20000800000 */
[----:B---3--:R3:W-:Y:S01]  /*37c0*/  SYNCS.ARRIVE.TRANS64.RED.A1T0 RZ, [R2+URZ], RZ ;  /* 0x000000ff02ff79a7 */ /* 0x0087e200081004ff */
[----:B--2---:R-:W-:-:S02]  /*37d0*/  LOP3.LUT P3, RZ, R6, 0x1, RZ, 0xc0, !PT ;  /* 0x0000000106ff7812 */ /* 0x004fc4000786c0ff */
[----:B------:R-:W-:-:S04]  /*37e0*/  SEL R5, RZ, 0x1, P1 ;  /* 0x00000001ff057807 */ /* 0x000fc80000800000 */
[----:B------:R-:W-:Y:S02]  /*37f0*/  LOP3.LUT R10, R10, R5, RZ, 0x3c, !PT ;  /* 0x000000050a0a7212 */ /* 0x000fe400078e3cff */
[----:B---3--:R-:W-:-:S04]  /*3800*/  SEL R2, RZ, 0x1, P0 ;  /* 0x00000001ff027807 */ /* 0x008fc80000000000 */
[----:B------:R-:W-:Y:S01]  /*3810*/  LOP3.LUT R9, R9, R2, RZ, 0x3c, !PT ;  /* 0x0000000209097212 */ /* 0x000fe200078e3cff */
[----:B------:R-:W-:Y:S06]  /*3820*/  @P3 BRA `(.L_x_65) ;  /* 0xfffffffc002c3947 */ /* 0x000fec000383ffff */
[----:B------:R-:W-:Y:S01]  /*3830*/  ULEA UR4, UR5, UR6, 0x3 ;  /* 0x0000000605047291 */ /* 0x000fe2000f8e18ff */
[----:B------:R-:W-:-:S08]  /*3840*/  SHF.L.U32 R3, R12, 0x1f, RZ ;  /* 0x0000001f0c037819 */ /* 0x000fd000000006ff */
[----:B------:R-:W2:Y:S02]  /*3850*/  SYNCS.PHASECHK.TRANS64 P0, [UR4+0x150], R3 ;  /* 0x00015003ff0075a7 */ /* 0x000ea40008001004 */
[----:B--2---:R-:W-:Y:S05]  /*3860*/  @P0 BRA `(.L_x_66) ;  /* 0x0000000000080947 */ /* 0x004fea0003800000 */
[----:B------:R-:W2:Y:S02]  /*3870*/  SYNCS.PHASECHK.TRANS64.TRYWAIT P0, [UR4+0x150], R3 ;  /* 0x00015003ff0075a7 */ /* 0x000ea40008001104 */
[----:B--2---:R-:W-:Y:S05]  /*3880*/  @!P0 BRA `(.L_x_67) ;  /* 0x00000050008c8947 */ /* 0x004fea0003800000 */
.L_x_66:
[----:B------:R-:W-:-:S04]  /*3890*/  UIADD3 UR7, UPT, UPT, UR5, 0x1, URZ ;  /* 0x0000000105077890 */ /* 0x000fc8000fffe0ff */
[----:B------:R-:W-:-:S04]  /*38a0*/  UISETP.NE.AND UP0, UPT, UR7, 0x2, UPT ;  /* 0x000000020700788c */ /* 0x000fc8000bf05270 */
[----:B------:R-:W-:Y:S02]  /*38b0*/  USEL UR8, URZ, 0x1, UP0 ;  /* 0x00000001ff087887 */ /* 0x000fe40008000000 */
[----:B------:R-:W-:-:S04]  /*38c0*/  USEL UR7, UR7, URZ, UP0 ;  /* 0x000000ff07077287 */ /* 0x000fc80008000000 */
[----:B------:R-:W-:Y:S01]  /*38d0*/  ULEA UR7, UR7, UR6, 0x3 ;  /* 0x0000000607077291 */ /* 0x000fe2000f8e18ff */
[----:B--2---:R-:W-:-:S04]  /*38e0*/  LOP3.LUT R3, R12, UR8, RZ, 0x3c, !PT ;  /* 0x000000080c037c12 */ /* 0x004fc8000f8e3cff */
[----:B------:R-:W-:-:S04]  /*38f0*/  SHF.L.U32 R0, R3, 0x1f, RZ ;  /* 0x0000001f03007819 */ /* 0x000fc800000006ff */
[----:B------:R-:W2:Y:S02]  /*3900*/  SYNCS.PHASECHK.TRANS64 P0, [UR7+0x150], R0 ;  /* 0x00015000ff0075a7 */ /* 0x000ea40008001007 */
[----:B-12---:R-:W-:Y:S05]  /*3910*/  @P0 EXIT ;  /* 0x000000000000094d */ /* 0x006fea0003800000 */
[----:B------:R-:W-:Y:S02]  /*3920*/  SHF.L.U32 R3, R3, 0x1f, RZ ;  /* 0x0000001f03037819 */ /* 0x000fe400000006ff */
[----:B------:R-:W-:-:S07]  /*3930*/  MOV R0, UR7 ;  /* 0x0000000700007c02 */ /* 0x000fce0008000f00 */
.L_x_68:
[----:B-1----:R1:W2:Y:S02]  /*3940*/  SYNCS.PHASECHK.TRANS64.TRYWAIT P0, [R0+URZ+0x150], R3 ;  /* 0x00015003000075a7 */ /* 0x0022a400080011ff */
[----:B--2---:R-:W-:Y:S05]  /*3950*/  @!P0 NANOSLEEP.SYNCS 0x989680 ;  /* 0x009896800000895d */ /* 0x004fea0003900000 */
[----:B------:R-:W2:Y:S02]  /*3960*/  @!P0 SYNCS.PHASECHK.TRANS64 P0, [R0+URZ+0x150], R3 ;  /* 0x00015003000085a7 */ /* 0x000ea400080010ff */
[----:B--2---:R-:W-:Y:S05]  /*3970*/  @P0 EXIT ;  /* 0x000000000000094d */ /* 0x004fea0003800000 */
[----:B------:R-:W-:Y:S05]  /*3980*/  BRA `(.L_x_68) ;  /* 0xfffffffc00ec7947 */ /* 0x000fea000383ffff */
.L_x_61:
[----:B------:R-:W-:Y:S05]  /*3990*/  BRA.U UP6, `(.L_x_69) ;  /* 0x0000000d06a07547 */ /* 0x000fea000b800000 */
[----:B------:R-:W2:Y:S01]  /*39a0*/  S2UR UR7, SR_CgaCtaId ;  /* 0x00000000000779c3 */ /* 0x000ea20000008800 */
[----:B------:R-:W-:Y:S01]  /*39b0*/  UMOV UR4, 0x40 ;  /* 0x0000004000047882 */ /* 0x000fe20000000000 */
[----:B------:R-:W-:Y:S01]  /*39c0*/  NOP ;  /* 0x0000000000007918 */ /* 0x000fe20000000000 */
[----:B------:R-:W-:Y:S01]  /*39d0*/  UMOV UR6, 0x400 ;  /* 0x0000040000067882 */ /* 0x000fe20000000000 */
[----:B--2---:R-:W-:Y:S02]  /*39e0*/  ULEA UR5, UR7, UR4, 0x18 ;  /* 0x0000000407057291 */ /* 0x004fe4000f8ec0ff */
[----:B------:R-:W-:-:S07]  /*39f0*/  ULEA UR6, UR7, UR6, 0x18 ;  /* 0x0000000607067291 */ /* 0x000fce000f8ec0ff */
[----:B------:R-:W2:Y:S02]  /*3a00*/  LDS.U8 R0, [UR5+0x1c] ;  /* 0x00001c05ff007984 */ /* 0x000ea40008000000 */
[----:B--2---:R-:W-:-:S13]  /*3a10*/  ISETP.NE.AND P0, PT, R0, RZ, PT ;  /* 0x000000ff0000720c */ /* 0x004fda0003f05270 */
[----:B------:R-:W-:Y:S05]  /*3a20*/  @P0 BRA `(.L_x_70) ;  /* 0x0000000000580947 */ /* 0x000fea0003800000 */
[----:B------:R-:W-:-:S13]  /*3a30*/  ELECT P0, URZ, PT ;  /* 0x0000000000ff782f */ /* 0x000fda0003800000 */
[----:B------:R-:W-:Y:S05]  /*3a40*/  @!P0 BRA `(.L_x_71) ;  /* 0x0000000000608947 */ /* 0x000fea0003800000 */
[----:B------:R-:W-:Y:S01]  /*3a50*/  UMOV UR4, 0x10 ;  /* 0x0000001000047882 */ /* 0x000fe20000000000 */
[----:B------:R-:W-:Y:S01]  /*3a60*/  HFMA2 R0, -RZ, RZ, 0, 5.9604644775390625e-08 ;  /* 0x00000001ff007431 */ /* 0x000fe200000001ff */
[----:B------:R-:W-:-:S03]  /*3a70*/  MOV R3, 0xffff ;  /* 0x0000ffff00037802 */ /* 0x000fc60000000f00 */
[----:B------:R-:W-:Y:S04]  /*3a80*/  DEPBAR.LE SB2, 0x36 ;  /* 0x0000ad800000791a */ /* 0x000fe80000000000 */
[----:B------:R-:W2:Y:S02]  /*3a90*/  UTCATOMSWS.FIND_AND_SET.ALIGN UP0, UR4, UR4 ;  /* 0x00000004000475e3 */ /* 0x000ea40008000800 */
[----:B--2---:R-:W-:Y:S01]  /*3aa0*/  MOV R4, UR4 ;  /* 0x0000000400047c02 */ /* 0x004fe20008000f00 */
[----:B------:R-:W-:Y:S06]  /*3ab0*/  BRA.U UP0, `(.L_x_72) ;  /* 0x0000000100187547 */ /* 0x000fec000b800000 */
.L_x_73:
[----:B------:R-:W-:Y:S05]  /*3ac0*/  NANOSLEEP 0x64 ;  /* 0x000000640000795d */ /* 0x000fea0003800000 */
[----:B------:R-:W-:-:S05]  /*3ad0*/  UMOV UR4, 0x10 ;  /* 0x0000001000047882 */ /* 0x000fca0000000000 */
[----:B------:R-:W-:Y:S04]  /*3ae0*/  DEPBAR.LE SB2, 0x36 ;  /* 0x0000ad800000791a */ /* 0x000fe80000000000 */
[----:B------:R-:W2:Y:S02]  /*3af0*/  UTCATOMSWS.FIND_AND_SET.ALIGN UP0, UR4, UR4 ;  /* 0x00000004000475e3 */ /* 0x000ea40008000800 */
[----:B--2---:R-:W-:Y:S01]  /*3b00*/  MOV R4, UR4 ;  /* 0x0000000400047c02 */ /* 0x004fe20008000f00 */
[----:B------:R-:W-:Y:S05]  /*3b10*/  BRA.U !UP0, `(.L_x_73) ;  /* 0xfffffffd08e87547 */ /* 0x000fea000b83ffff */
.L_x_72:
[-C--:B------:R-:W-:Y:S02]  /*3b20*/  SHF.L.U32 R3, R3, R4.reuse, RZ ;  /* 0x0000000403037219 */ /* 0x080fe400000006ff */
[----:B------:R-:W-:Y:S01]  /*3b30*/  SHF.L.U32 R0, R0, R4, RZ ;  /* 0x0000000400007219 */ /* 0x000fe200000006ff */
[----:B------:R-:W-:Y:S02]  /*3b40*/  IMAD.SHL.U32 R4, R4, 0x20, RZ ;  /* 0x0000002004047824 */ /* 0x000fe400078e00ff */
[----:B------:R2:W-:Y:S04]  /*3b50*/  ATOMS.OR RZ, [UR5+0x14], R3 ;  /* 0x00001403ffff798c */ /* 0x0005e8000b000005 */
[----:B------:R2:W-:Y:S04]  /*3b60*/  ATOMS.OR RZ, [UR5+0x18], R0 ;  /* 0x00001800ffff798c */ /* 0x0005e8000b000005 */
[----:B------:R2:W-:Y:S01]  /*3b70*/  STS [UR6+0x1f0], R4 ;  /* 0x0001f004ff007988 */ /* 0x0005e20008000806 */
[----:B------:R-:W-:Y:S05]  /*3b80*/  BRA `(.L_x_71) ;  /* 0x0000000000107947 */ /* 0x000fea0003800000 */
.L_x_70:
[----:B------:R-:W-:Y:S02]  /*3b90*/  MOV R0, 0xffffffff ;  /* 0xffffffff00007802 */ /* 0x000fe40000000f00 */
[----:B------:R-:W-:-:S03]  /*3ba0*/  MOV R4, 0x3bd0 ;  /* 0x00003bd000047802 */ /* 0x000fc60000000f00 */
[----:B------:R2:W-:Y:S04]  /*3bb0*/  STS [UR6+0x1f0], R0 ;  /* 0x0001f000ff007988 */ /* 0x0005e80008000806 */
[----:B-12--5:R-:W-:Y:S05]  /*3bc0*/  CALL.REL.NOINC `($__internal_1_$__cuda_sm10x_tcgen05_guardrail_trap_phase_invalid_during_alloc) ;  /* 0x0000005400487944 */ /* 0x026fea0003c00000 */
.L_x_71:
[----:B------:R-:W-:Y:S05]  /*3bd0*/  WARPSYNC.ALL ;  /* 0x0000000000007948 */ /* 0x000fea0003800000 */
[----:B------:R-:W3:Y:S01]  /*3be0*/  S2UR UR4, SR_CgaCtaId ;  /* 0x00000000000479c3 */ /* 0x000ee20000008800 */
[----:B------:R-:W-:Y:S01]  /*3bf0*/  UMOV UR17, 0x400 ;  /* 0x0000040000117882 */ /* 0x000fe20000000000 */
[----:B------:R-:W-:-:S06]  /*3c00*/  NOP ;  /* 0x0000000000007918 */ /* 0x000fcc0000000000 */
[----:B------:R-:W-:Y:S06]  /*3c10*/  BAR.ARV 0x6, 0xa0 ;  /* 0x0182800000007b1d */ /* 0x000fec0000002000 */
[----:B------:R-:W4:Y:S01]  /*3c20*/  LDCU UR5, c[0x0][0x38c] ;  /* 0x00007180ff0577ac */ /* 0x000f220008000800 */
[----:B------:R-:W-:Y:S01]  /*3c30*/  LOP3.LUT R2, R2, 0xffff, RZ, 0xc0, !PT ;  /* 0x0000ffff02027812 */ /* 0x000fe200078ec0ff */
[----:B------:R-:W-:Y:S01]  /*3c40*/  IMAD.MOV.U32 R11, RZ, RZ, 0x1 ;  /* 0x00000001ff0b7424 */ /* 0x000fe200078e00ff */
[----:B------:R-:W-:Y:S01]  /*3c50*/  CS2R R8, SRZ ;  /* 0x0000000000087805 */ /* 0x000fe2000001ff00 */
[----:B------:R-:W1:Y:S01]  /*3c60*/  LDCU UR8, c[0x0][0x38c] ;  /* 0x00007180ff0877ac */ /* 0x000e620008000800 */
[----:B------:R-:W-:Y:S01]  /*3c70*/  R2UR UR19, R2 ;  /* 0x00000000021372ca */ /* 0x000fe200000e0000 */
[----:B------:R-:W-:Y:S01]  /*3c80*/  IMAD.MOV.U32 R10, RZ, RZ, RZ ;  /* 0x000000ffff0a7224 */ /* 0x000fe200078e00ff */
[----:B------:R-:W-:Y:S01]  /*3c90*/  UMOV UR22, URZ ;  /* 0x000000ff00167c82 */ /* 0x000fe20008000000 */
[----:B------:R-:W-:Y:S01]  /*3ca0*/  UMOV UR14, URZ ;  /* 0x000000ff000e7c82 */ /* 0x000fe20008000000 */
[----:B---3--:R-:W-:Y:S01]  /*3cb0*/  ULEA UR17, UR4, UR17, 0x18 ;  /* 0x0000001104117291 */ /* 0x008fe2000f8ec0ff */
[----:B------:R-:W-:Y:S01]  /*3cc0*/  UMOV UR26, 0x0 ;  /* 0x00000000001a7882 */ /* 0x000fe20000000000 */
[----:B------:R-:W-:-:S02]  /*3cd0*/  UMOV UR27, 0x4200490 ;  /* 0x04200490001b7882 */ /* 0x000fc40000000000 */
[----:B------:R-:W-:Y:S02]  /*3ce0*/  UIADD3 UR6, UPT, UPT, UR17, 0x4400, URZ ;  /* 0x0000440011067890 */ /* 0x000fe4000fffe0ff */
[----:B------:R-:W-:Y:S02]  /*3cf0*/  UIADD3 UR7, UPT, UPT, UR17, 0x15400, URZ ;  /* 0x0001540011077890 */ /* 0x000fe4000fffe0ff */
[----:B----4-:R-:W-:Y:S01]  /*3d00*/  UIADD3 UR5, UPT, UPT, UR5, 0x3f, URZ ;  /* 0x0000003f05057890 */ /* 0x010fe2000fffe0ff */
[----:B--2---:R-:W2:Y:S01]  /*3d10*/  LDS R0, [UR17+0x1f0] ;  /* 0x0001f011ff007984 */ /* 0x004ea20008000800 */
[----:B------:R-:W-:Y:S02]  /*3d20*/  USHF.R.U32.HI UR6, URZ, 0x4, UR6 ;  /* 0x00000004ff067899 */ /* 0x000fe40008011606 */
[----:B------:R-:W-:Y:S02]  /*3d30*/  USHF.R.S32.HI UR4, URZ, 0x1f, UR5 ;  /* 0x0000001fff047899 */ /* 0x000fe40008011405 */
[----:B------:R-:W-:-:S02]  /*3d40*/  ULOP3.LUT UR6, UR6, 0x3fff, URZ, 0xc0, !UPT ;  /* 0x00003fff06067892 */ /* 0x000fc4000f8ec0ff */
[----:B------:R-:W-:Y:S02]  /*3d50*/  ULEA.HI UR4, UR4, UR5, URZ, 0x6 ;  /* 0x0000000504047291 */ /* 0x000fe4000f8f30ff */
[----:B------:R-:W-:Y:S02]  /*3d60*/  USHF.R.U32.HI UR5, URZ, 0x4, UR7 ;  /* 0x00000004ff057899 */ /* 0x000fe40008011607 */
[----:B------:R-:W-:Y:S02]  /*3d70*/  USHF.R.S32.HI UR28, URZ, 0x6, UR4 ;  /* 0x00000006ff1c7899 */ /* 0x000fe40008011404 */
[----:B------:R-:W-:Y:S02]  /*3d80*/  ULOP3.LUT UR5, UR5, 0x3fff, URZ, 0xc0, !UPT ;  /* 0x00003fff05057892 */ /* 0x000fe4000f8ec0ff */
[----:B------:R-:W-:Y:S02]  /*3d90*/  UISETP.LT.AND UP0, UPT, UR28, 0x1, UPT ;  /* 0x000000011c00788c */ /* 0x000fe4000bf01270 */
[----:B------:R-:W-:-:S02]  /*3da0*/  ULOP3.LUT UR20, UR6, 0x10000, URZ, 0xfc, !UPT ;  /* 0x0001000006147892 */ /* 0x000fc4000f8efcff */
[----:B------:R-:W-:Y:S02]  /*3db0*/  USEL UR29, UR28, 0x1, !UP0 ;  /* 0x000000011c1d7887 */ /* 0x000fe4000c000000 */
[----:B------:R-:W-:Y:S02]  /*3dc0*/  ULOP3.LUT UR21, UR5, 0x10000, URZ, 0xfc, !UPT ;  /* 0x0001000005157892 */ /* 0x000fe4000f8efcff */
[----:B------:R-:W-:Y:S02]  /*3dd0*/  UIADD3 UR29, UPT, UPT, -UR29, URZ, URZ ;  /* 0x000000ff1d1d7290 */ /* 0x000fe4000fffe1ff */
[----:B-1----:R-:W-:Y:S01]  /*3de0*/  UISETP.GE.AND UP4, UPT, UR8, 0x1, UPT ;  /* 0x000000010800788c */ /* 0x002fe2000bf86270 */
[----:B------:R-:W-:Y:S01]  /*3df0*/  UMOV UR24, 0x0 ;  /* 0x0000000000187882 */ /* 0x000fe20000000000 */
[----:B------:R-:W-:Y:S01]  /*3e00*/  UMOV UR25, 0x4200490 ;  /* 0x0420049000197882 */ /* 0x000fe20000000000 */
[----:B--2---:R-:W-:-:S15]  /*3e10*/  R2UR UR30, R0 ;  /* 0x00000000001e72ca */ /* 0x004fde00000e0000 */
.L_x_80:
[----:B------:R-:W-:Y:S02]  /*3e20*/  LEA R0, R10, UR17, 0x3 ;  /* 0x000000110a007c11 */ /* 0x000fe4000f8e18ff */
[----:B------:R-:W-:Y:S02]  /*3e30*/  SHF.L.U32 R5, R9, 0x1f, RZ ;  /* 0x0000001f09057819 */ /* 0x000fe400000006ff */
[----:B------:R-:W-:Y:S01]  /*3e40*/  PLOP3.LUT P0, PT, PT, PT, UP4, 0x80, 0x8 ;  /* 0x000000000008781c */ /* 0x000fe20003f0f048 */
[----:B------:R-:W-:Y:S01]  /*3e50*/  VIADD R3, R0, 0x150 ;  /* 0x0000015000037836 */ /* 0x000fe20000000000 */
[----:B-1----:R-:W1:Y:S02]  /*3e60*/  SYNCS.PHASECHK.TRANS64.TRYWAIT P1, [R0+URZ+0x140], R5 ;  /* 0x00014005000075a7 */ /* 0x002e6400080211ff */
[----:B-1-3--:R-:W-:Y:S09]  /*3e70*/  @!P1 BRA `(.L_x_74) ;  /* 0x0000004c00289947 */ /* 0x00aff20003800000 */
.L_x_167:
[----:B------:R-:W-:Y:S01]  /*3e80*/  LEA R4, R10, UR17, 0x4 ;  /* 0x000000110a047c11 */ /* 0x000fe2000f8e20ff */
[----:B------:R-:W-:Y:S01]  /*3e90*/  @UP4 ULEA UR4, UR14, UR17, 0x3 ;  /* 0x000000110e044291 */ /* 0x000fe2000f8e18ff */
[----:B------:R-:W-:Y:S01]  /*3ea0*/  PLOP3.LUT P2, PT, PT, PT, PT, 0x80, 0x8 ;  /* 0x000000000008781c */ /* 0x000fe20003f4f070 */
[----:B------:R-:W-:Y:S01]  /*3eb0*/  ULEA UR23, UR22, UR17, 0x3 ;  /* 0x0000001116177291 */ /* 0x000fe2000f8e18ff */
[----:B------:R-:W-:Y:S02]  /*3ec0*/  PRMT R3, RZ, 0x654, R3 ;  /* 0x00000654ff037816 */ /* 0x000fe40000000003 */
[----:B-1----:R-:W1:Y:S01]  /*3ed0*/  LDS.128 R4, [R4+0x1d0] ;  /* 0x0001d00004047984 */ /* 0x002e620000000c00 */
[----:B------:R-:W-:Y:S02]  /*3ee0*/  @P0 SHF.L.U32 R2, R8, 0x1f, RZ ;  /* 0x0000001f08020819 */ /* 0x000fe400000006ff */
[----:B------:R-:W-:Y:S01]  /*3ef0*/  SHF.L.U32 R0, R11, 0x1f, RZ ;  /* 0x0000001f0b007819 */ /* 0x000fe200000006ff */
[----:B------:R-:W-:Y:S01]  /*3f00*/  @!PT LDS RZ, [RZ] ;  /* 0x00000000fffff984 */ /* 0x000fe20000000800 */
[----:B------:R-:W-:Y:S01]  /*3f10*/  @!PT LDS RZ, [RZ] ;  /* 0x00000000fffff984 */ /* 0x000fe20000000800 */
[----:B------:R-:W-:Y:S01]  /*3f20*/  @!PT LDS RZ, [RZ] ;  /* 0x00000000fffff984 */ /* 0x000fe20000000800 */
[----:B------:R-:W-:Y:S01]  /*3f30*/  @!PT LDS RZ, [RZ] ;  /* 0x00000000fffff984 */ /* 0x000fe20000000800 */
[----:B------:R2:W-:Y:S06]  /*3f40*/  MEMBAR.ALL.CTA ;  /* 0x0000000000007992 */ /* 0x0005ec0000008000 */
[----:B--2---:R-:W2:Y:S02]  /*3f50*/  FENCE.VIEW.ASYNC.S ;  /* 0x00000000000073c6 */ /* 0x004ea40000000000 */
[----:B--2---:R2:W-:Y:S01]  /*3f60*/  SYNCS.ARRIVE.TRANS64.RED.A1T0 RZ, [R3+URZ], RZ ;  /* 0x000000ff03ff79a7 */ /* 0x0045e200081004ff */
[----:B------:R2:W3:Y:S01]  /*3f70*/  @P0 SYNCS.PHASECHK.TRANS64.TRYWAIT P2, [UR4], R2 ;  /* 0x00000002ff0005a7 */ /* 0x0004e20008041104 */
[----:B------:R-:W-:Y:S01]  /*3f80*/  ULEA.HI UR4, UR22, UR22, URZ, 0x1 ;  /* 0x0000001616047291 */ /* 0x000fe2000f8f08ff */
[----:B-1----:R-:W-:-:S03]  /*3f90*/  LOP3.LUT P1, RZ, R6, 0x1, RZ, 0xc0, !PT ;  /* 0x0000000106ff7812 */ /* 0x002fc6000782c0ff */
[----:B------:R-:W-:Y:S02]  /*3fa0*/  USHF.L.U32 UR18, UR4, 0x6, URZ ;  /* 0x0000000604127899 */ /* 0x000fe400080006ff */
[----:B------:R-:W-:Y:S02]  /*3fb0*/  ULOP3.LUT UR4, UR4, 0xffe, URZ, 0xc0, !UPT ;  /* 0x00000ffe04047892 */ /* 0x000fe4000f8ec0ff */
[----:B------:R-:W-:Y:S02]  /*3fc0*/  ULOP3.LUT UR18, UR18, 0xffffff80, URZ, 0xc0, !UPT ;  /* 0xffffff8012127892 */ /* 0x000fe4000f8ec0ff */
[----:B------:R-:W-:Y:S02]  /*3fd0*/  UIADD3 UR4, UPT, UPT, -UR4, UR22, URZ ;  /* 0x0000001604047290 */ /* 0x000fe4000fffe1ff */
[----:B------:R-:W-:Y:S01]  /*3fe0*/  UIADD3 UR18, UPT, UPT, UR30, UR18, URZ ;  /* 0x000000121e127290 */ /* 0x000fe2000fffe0ff */
[----:B------:R-:W1:Y:S03]  /*3ff0*/  SYNCS.PHASECHK.TRANS64.TRYWAIT P0, [UR23+0x180], R0 ;  /* 0x00018000ff0075a7 */ /* 0x000e660008001117 */
[----:B------:R-:W-:Y:S01]  /*4000*/  ULEA UR18, UR4, UR18, 0x14 ;  /* 0x0000001204127291 */ /* 0x000fe2000f8ea0ff */
[----:B-123--:R-:W-:Y:S11]  /*4010*/  @!P0 BRA `(.L_x_75) ;  /* 0x0000004800d48947 */ /* 0x00eff60003800000 */
.L_x_169:
[----:B------:R-:W-:Y:S01]  /*4020*/  IADD3 R10, PT, PT, R10, 0x1, RZ ;  /* 0x000000010a0a7810 */ /* 0x000fe20007ffe0ff */
[----:B------:R-:W-:Y:S06]  /*4030*/  BRA.U !UP4, `(.L_x_76) ;  /* 0x000000010c987547 */ /* 0x000fec000b800000 */
[----:B------:R-:W-:Y:S01]  /*4040*/  UPLOP3.LUT UP2, UPT, UPT, UPT, UPT, 0x40, 0x4 ;  /* 0x000000000004789c */ /* 0x000fe20003f4e870 */
[----:B------:R-:W-:Y:S01]  /*4050*/  UMOV UR16, UR29 ;  /* 0x0000001d00107c82 */ /* 0x000fe20008000000 */
[----:B------:R-:W-:Y:S01]  /*4060*/  UMOV UR15, UR28 ;  /* 0x0000001c000f7c82 */ /* 0x000fe20008000000 */
[----:B------:R-:W-:-:S08]  /*4070*/  UMOV UR6, UR14 ;  /* 0x0000000e00067c82 */ /* 0x000fd00008000000 */
.L_x_79:
[----:B------:R-:W-:Y:S02]  /*4080*/  UIADD3 UR16, UPT, UPT, UR16, 0x1, URZ ;  /* 0x0000000110107890 */ /* 0x000fe4000fffe0ff */
[----:B--2---:R-:W-:Y:S02]  /*4090*/  ULEA UR5, UR6, UR17, 0x3 ;  /* 0x0000001106057291 */ /* 0x004fe4000f8e18ff */
[----:B------:R-:W-:Y:S01]  /*40a0*/  UISETP.NE.AND UP3, UPT, UR16, URZ, UPT ;  /* 0x000000ff1000728c */ /* 0x000fe2000bf65270 */
[----:B---3--:R-:W-:Y:S10]  /*40b0*/  @P2 BRA `(.L_x_77) ;  /* 0x00000000000c2947 */ /* 0x008ff40003800000 */
[----:B-1----:R-:W-:Y:S04]  /*40c0*/  SHF.L.U32 R3, R8, 0x1f, RZ ;  /* 0x0000001f08037819 */ /* 0x002fe800000006ff */
[----:B------:R-:W1:Y:S02]  /*40d0*/  SYNCS.PHASECHK.TRANS64.TRYWAIT P0, [UR5], R3 ;  /* 0x00000003ff0075a7 */ /* 0x000e640008001105 */
[----:B-1----:R-:W-:Y:S05]  /*40e0*/  @!P0 BRA `(.L_x_78) ;  /* 0x0000004800b88947 */ /* 0x002fea0003800000 */
.L_x_77:
[----:B------:R-:W-:Y:S01]  /*40f0*/  UISETP.NE.AND UP0, UPT, UR15, 0x1, UPT ;  /* 0x000000010f00788c */ /* 0x000fe2000bf05270 */
[----:B------:R-:W-:Y:S01]  /*4100*/  PLOP3.LUT P2, PT, PT, PT, PT, 0x80, 0x8 ;  /* 0x000000000008781c */ /* 0x000fe20003f4f070 */
[----:B------:R-:W-:Y:S02]  /*4110*/  UIADD3 UR4, UPT, UPT, UR6, 0x1, URZ ;  /* 0x0000000106047890 */ /* 0x000fe4000fffe0ff */
[----:B------:R-:W-:Y:S02]  /*4120*/  ULEA UR12, UR6, UR21, 0x9 ;  /* 0x00000015060c7291 */ /* 0x000fe4000f8e48ff */
[----:B------:R-:W-:Y:S01]  /*4130*/  UISETP.NE.AND UP1, UPT, UR4, 0x11, UPT ;  /* 0x000000110400788c */ /* 0x000fe2000bf25270 */
[----:B------:R-:W-:Y:S01]  /*4140*/  PLOP3.LUT P0, PT, PT, PT, UP0, 0x80, 0x8 ;  /* 0x000000000008781c */ /* 0x000fe20003f0f008 */
[----:B------:R-:W-:Y:S02]  /*4150*/  UIADD3 UR10, UPT, UPT, UR12, 0x2, URZ ;  /* 0x000000020c0a7890 */ /* 0x000fe4000fffe0ff */
[----:B------:R-:W-:Y:S02]  /*4160*/  USEL UR7, URZ, 0x1, UP1 ;  /* 0x00000001ff077887 */ /* 0x000fe40008800000 */
[----:B------:R-:W-:Y:S02]  /*4170*/  USEL UR14, UR4, URZ, UP1 ;  /* 0x000000ff040e7287 */ /* 0x000fe40008800000 */
[----:B------:R-:W-:Y:S02]  /*4180*/  UIADD3 UR15, UPT, UPT, UR15, -0x1, URZ ;  /* 0xffffffff0f0f7890 */ /* 0x000fe4000fffe0ff */
[----:B------:R-:W-:Y:S01]  /*4190*/  @UP0 ULEA UR4, UR14, UR17, 0x3 ;  /* 0x000000110e040291 */ /* 0x000fe2000f8e18ff */
[----:B------:R-:W-:Y:S01]  /*41a0*/  LOP3.LUT R8, R8, UR7, RZ, 0x3c, !PT ;  /* 0x0000000708087c12 */ /* 0x000fe2000f8e3cff */
[----:B------:R-:W-:Y:S01]  /*41b0*/  UIADD3 UR7, UPT, UPT, UR5, 0x88, URZ ;  /* 0x0000008805077890 */ /* 0x000fe2000fffe0ff */
[----:B------:R-:W-:Y:S02]  /*41c0*/  UMOV UR13, 0x80004020 ;  /* 0x80004020000d7882 */ /* 0x000fe40000000000 */
[----:B-1----:R-:W-:Y:S01]  /*41d0*/  @P0 SHF.L.U32 R0, R8, 0x1f, RZ ;  /* 0x0000001f08000819 */ /* 0x002fe200000006ff */
[----:B------:R-:W-:Y:S01]  /*41e0*/  UMOV UR5, 0x80004020 ;  /* 0x8000402000057882 */ /* 0x000fe20000000000 */
[----:B------:R-:W-:Y:S01]  /*41f0*/  UMOV UR11, 0x80004020 ;  /* 0x80004020000b7882 */ /* 0x000fe20000000000 */
[----:B------:R-:W-:Y:S01]  /*4200*/  UMOV UR9, 0x80004020 ;  /* 0x8000402000097882 */ /* 0x000fe20000000000 */
[----:B------:R2:W3:Y:S01]  /*4210*/  @P0 SYNCS.PHASECHK.TRANS64.TRYWAIT P2, [UR4], R0 ;  /* 0x00000000ff0005a7 */ /* 0x0004e20008041104 */
[----:B------:R-:W-:Y:S03]  /*4220*/  ULEA UR4, UR6, UR20, 0x8 ;  /* 0x0000001406047291 */ /* 0x000fe6000f8e40ff */
[----:B------:R-:W-:Y:S01]  /*4230*/  UMOV UR6, UR14 ;  /* 0x0000000e00067c82 */ /* 0x000fe20008000000 */
[----:B------:R-:W-:Y:S05]  /*4240*/  UIADD3 UR8, UPT, UPT, UR4, 0x2, URZ ;  /* 0x0000000204087890 */ /* 0x000fea000fffe0ff */
[----:B------:R2:W-:Y:S01]  /*4250*/  UTCQMMA gdesc[UR4], gdesc[UR12], tmem[UR18], tmem[UR26], idesc[UR27], UP2 ;  /* 0x00ff1a0c040075ea */ /* 0x0005e20009000312 */
[----:B------:R-:W-:Y:S03]  /*4260*/  UPLOP3.LUT UP2, UPT, UPT, UPT, UPT, 0x80, 0x8 ;  /* 0x000000000008789c */ /* 0x000fe60003f4f070 */
[----:B------:R2:W-:Y:S01]  /*4270*/  UTCQMMA gdesc[UR8], gdesc[UR10], tmem[UR18], tmem[UR24], idesc[UR25], UPT ;  /* 0x00ff180a080075ea */ /* 0x0005e2000b800312 */
[----:B------:R2:W-:Y:S01]  /*4280*/  UTCBAR.MULTICAST [UR7], URZ, UR19 ;  /* 0x000000ff070073e9 */ /* 0x0005e20008000813 */
[----:B------:R-:W-:Y:S06]  /*4290*/  BRA.U UP3, `(.L_x_79) ;  /* 0xfffffffd03787547 */ /* 0x000fec000b83ffff */
.L_x_76:
[----:B--2---:R-:W-:Y:S01]  /*42a0*/  UIADD3 UR4, UPT, UPT, UR22, 0x1, URZ ;  /* 0x0000000116047890 */ /* 0x004fe2000fffe0ff */
[C---:B------:R-:W-:Y:S01]  /*42b0*/  ISETP.NE.AND P0, PT, R10.reuse, 0x2, PT ;  /* 0x000000020a00780c */ /* 0x040fe20003f05270 */
[----:B------:R-:W-:Y:S02]  /*42c0*/  UIADD3 UR5, UPT, UPT, UR23, 0x160, URZ ;  /* 0x0000016017057890 */ /* 0x000fe4000fffe0ff */
[----:B------:R-:W-:Y:S01]  /*42d0*/  UISETP.NE.AND UP0, UPT, UR4, 0x4, UPT ;  /* 0x000000040400788c */ /* 0x000fe2000bf05270 */
[----:B-1----:R-:W-:Y:S02]  /*42e0*/  SEL R0, RZ, 0x1, P0 ;  /* 0x00000001ff007807 */ /* 0x002fe40000000000 */
[----:B------:R-:W-:Y:S01]  /*42f0*/  SEL R10, R10, RZ, P0 ;  /* 0x000000ff0a0a7207 */ /* 0x000fe20000000000 */
[----:B------:R-:W-:Y:S01]  /*4300*/  USEL UR6, URZ, 0x1, UP0 ;  /* 0x00000001ff067887 */ /* 0x000fe20008000000 */
[----:B------:R-:W-:Y:S01]  /*4310*/  LOP3.LUT R9, R9, R0, RZ, 0x3c, !PT ;  /* 0x0000000009097212 */ /* 0x000fe200078e3cff */
[----:B------:R-:W-:Y:S01]  /*4320*/  USEL UR22, UR4, URZ, UP0 ;  /* 0x000000ff04167287 */ /* 0x000fe20008000000 */
[----:B------:R1:W-:Y:S03]  /*4330*/  UTCBAR [UR5], URZ ;  /* 0x000000ff050073e9 */ /* 0x0003e600080000ff */
[----:B------:R-:W-:Y:S01]  /*4340*/  LOP3.LUT R11, R11, UR6, RZ, 0x3c, !PT ;  /* 0x000000060b0b7c12 */ /* 0x000fe2000f8e3cff */
[----:B------:R-:W-:Y:S07]  /*4350*/  @P1 BRA `(.L_x_80) ;  /* 0xfffffff800b01947 */ /* 0x000fee000383ffff */
[----:B------:R-:W2:Y:S01]  /*4360*/  S2UR UR8, SR_CgaCtaId ;  /* 0x00000000000879c3 */ /* 0x000ea20000008800 */
[----:B------:R-:W-:Y:S01]  /*4370*/  ELECT P0, URZ, PT ;  /* 0x0000000000ff782f */ /* 0x000fe20003800000 */
[----:B------:R-:W-:Y:S01]  /*4380*/  IMAD.MOV.U32 R0, RZ, RZ, 0x1 ;  /* 0x00000001ff007424 */ /* 0x000fe200078e00ff */
[----:B------:R-:W-:Y:S01]  /*4390*/  UIADD3 UR17, UPT, UPT, UR17, 0x180, URZ ;  /* 0x0000018011117890 */ /* 0x000fe2000fffe0ff */
[----:B------:R-:W-:Y:S01]  /*43a0*/  SHF.L.U32 R3, R11, 0x1f, RZ ;  /* 0x0000001f0b037819 */ /* 0x000fe200000006ff */
[----:B------:R-:W-:-:S03]  /*43b0*/  UMOV UR4, 0x40 ;  /* 0x0000004000047882 */ /* 0x000fc60000000000 */
[----:B------:R-:W-:Y:S01]  /*43c0*/  UVIRTCOUNT.DEALLOC.SMPOOL 0x80 ;  /* 0x000000800000784c */ /* 0x000fe20000000000 */
[----:B--2---:R-:W-:Y:S02]  /*43d0*/  ULEA UR8, UR8, UR4, 0x18 ;  /* 0x0000000408087291 */ /* 0x004fe4000f8ec0ff */
[----:B------:R-:W-:-:S07]  /*43e0*/  ULEA UR4, UR22, UR17, 0x3 ;  /* 0x0000001116047291 */ /* 0x000fce000f8e18ff */
[----:B------:R2:W-:Y:S02]  /*43f0*/  @P0 STS.U8 [UR8+0x1c], R0 ;  /* 0x00001c00ff000988 */ /* 0x0005e40008000008 */
[----:B------:R-:W4:Y:S02]  /*4400*/  SYNCS.PHASECHK.TRANS64.TRYWAIT P0, [UR4], R3 ;  /* 0x00000003ff0075a7 */ /* 0x000f240008001104 */
[----:B--2-4-:R-:W-:Y:S05]  /*4410*/  @!P0 BRA `(.L_x_81) ;  /* 0x0000004800048947 */ /* 0x014fea0003800000 */
.L_x_172:
[----:B------:R-:W-:-:S04]  /*4420*/  UIADD3 UR4, UPT, UPT, UR22, 0x1, URZ ;  /* 0x0000000116047890 */ /* 0x000fc8000fffe0ff */
[----:B------:R-:W-:-:S04]  /*4430*/  UISETP.NE.AND UP0, UPT, UR4, 0x4, UPT ;  /* 0x000000040400788c */ /* 0x000fc8000bf05270 */
[----:B------:R-:W-:Y:S02]  /*4440*/  USEL UR6, URZ, 0x1, UP0 ;  /* 0x00000001ff067887 */ /* 0x000fe40008000000 */
[----:B------:R-:W-:-:S04]  /*4450*/  USEL UR4, UR4, URZ, UP0 ;  /* 0x000000ff04047287 */ /* 0x000fc80008000000 */
[----:B-1----:R-:W-:Y:S01]  /*4460*/  ULEA UR5, UR4, UR17, 0x3 ;  /* 0x0000001104057291 */ /* 0x002fe2000f8e18ff */
[----:B------:R-:W-:-:S04]  /*4470*/  LOP3.LUT R2, R11, UR6, RZ, 0x3c, !PT ;  /* 0x000000060b027c12 */ /* 0x000fc8000f8e3cff */
[----:B--2---:R-:W-:-:S04]  /*4480*/  SHF.L.U32 R3, R2, 0x1f, RZ ;  /* 0x0000001f02037819 */ /* 0x004fc800000006ff */
[----:B------:R-:W1:Y:S02]  /*4490*/  SYNCS.PHASECHK.TRANS64.TRYWAIT P0, [UR5], R3 ;  /* 0x00000003ff0075a7 */ /* 0x000e640008001105 */
[----:B-1----:R-:W-:Y:S05]  /*44a0*/  @!P0 BRA `(.L_x_82) ;  /* 0x0000004400f88947 */ /* 0x002fea0003800000 */
.L_x_174:
        /* <DEDUP_REMOVED lines=9> */
.L_x_176:
[----:B------:R-:W-:-:S04]  /*4540*/  UIADD3 UR4, UPT, UPT, UR4, 0x1, URZ ;  /* 0x0000000104047890 */ /* 0x000fc8000fffe0ff */
[----:B------:R-:W-:-:S04]  /*4550*/  UISETP.NE.AND UP0, UPT, UR4, 0x4, UPT ;  /* 0x000000040400788c */ /* 0x000fc8000bf05270 */
[----:B------:R-:W-:Y:S02]  /*4560*/  USEL UR5, URZ, 0x1, UP0 ;  /* 0x00000001ff057887 */ /* 0x000fe40008000000 */
[----:B------:R-:W-:-:S04]  /*4570*/  USEL UR4, UR4, URZ, UP0 ;  /* 0x000000ff04047287 */ /* 0x000fc80008000000 */
[----:B------:R-:W-:Y:S01]  /*4580*/  ULEA UR4, UR4, UR17, 0x3 ;  /* 0x0000001104047291 */ /* 0x000fe2000f8e18ff */
[----:B-1----:R-:W-:-:S04]  /*4590*/  LOP3.LUT R3, R2, UR5, RZ, 0x3c, !PT ;  /* 0x0000000502037c12 */ /* 0x002fc8000f8e3cff */
[----:B------:R-:W-:-:S04]  /*45a0*/  SHF.L.U32 R3, R3, 0x1f, RZ ;  /* 0x0000001f03037819 */ /* 0x000fc800000006ff */
[----:B------:R-:W1:Y:S02]  /*45b0*/  SYNCS.PHASECHK.TRANS64.TRYWAIT P0, [UR4], R3 ;  /* 0x00000003ff0075a7 */ /* 0x000e640008001104 */
[----:B-1----:R-:W-:Y:S05]  /*45c0*/  @!P0 BRA `(.L_x_84) ;  /* 0x0000004400e08947 */ /* 0x002fea0003800000 */
.L_x_178:
[----:B------:R-:W-:Y:S01]  /*45d0*/  NOP ;  /* 0x0000000000007918 */ /* 0x000fe20000000000 */
[----:B-1----:R-:W1:Y:S01]  /*45e0*/  LDS R0, [UR8+0x14] ;  /* 0x00001408ff007984 */ /* 0x002e620008000800 */
[----:B------:R-:W-:Y:S01]  /*45f0*/  ULOP3.LUT UR4, UR30, 0xffff, URZ, 0xc0, !UPT ;  /* 0x0000ffff1e047892 */ /* 0x000fe2000f8ec0ff */
[----:B------:R-:W-:Y:S01]  /*4600*/  UMOV UR5, 0xffff ;  /* 0x0000ffff00057882 */ /* 0x000fe20000000000 */
[----:B------:R-:W-:Y:S02]  /*4610*/  UMOV UR6, 0x1 ;  /* 0x0000000100067882 */ /* 0x000fe40000000000 */
[----:B------:R-:W-:-:S04]  /*4620*/  USHF.R.U32.HI UR4, URZ, 0x5, UR4 ;  /* 0x00000005ff047899 */ /* 0x000fc80008011604 */
[----:B------:R-:W-:Y:S02]  /*4630*/  USHF.L.U32 UR5, UR5, UR4, URZ ;  /* 0x0000000405057299 */ /* 0x000fe400080006ff */
[----:B------:R-:W-:-:S04]  /*4640*/  USHF.L.U32 UR4, UR6, UR4, URZ ;  /* 0x0000000406047299 */ /* 0x000fc800080006ff */
[----:B-1----:R-:W-:-:S04]  /*4650*/  LOP3.LUT R0, R0, UR5, RZ, 0xc0, !PT ;  /* 0x0000000500007c12 */ /* 0x002fc8000f8ec0ff */
[----:B------:R-:W-:-:S13]  /*4660*/  ISETP.NE.AND P0, PT, R0, UR5, PT ;  /* 0x0000000500007c0c */ /* 0x000fda000bf05270 */
[----:B------:R-:W-:Y:S05]  /*4670*/  @P0 BRA `(.L_x_85) ;  /* 0x0000000000580947 */ /* 0x000fea0003800000 */
[----:B------:R-:W1:Y:S02]  /*4680*/  LDS R0, [UR8+0x18] ;  /* 0x00001808ff007984 */ /* 0x000e640008000800 */
[----:B-1----:R-:W-:-:S04]  /*4690*/  LOP3.LUT R0, R0, UR4, RZ, 0xc0, !PT ;  /* 0x0000000400007c12 */ /* 0x002fc8000f8ec0ff */
[----:B------:R-:W-:-:S13]  /*46a0*/  ISETP.NE.AND P0, PT, R0, UR4, PT ;  /* 0x0000000400007c0c */ /* 0x000fda000bf05270 */
[----:B------:R-:W-:Y:S05]  /*46b0*/  @P0 BRA `(.L_x_86) ;  /* 0x00000000003c0947 */ /* 0x000fea0003800000 */
[----:B------:R-:W1:Y:S01]  /*46c0*/  S2R R2, SR_LANEID ;  /* 0x0000000000027919 */ /* 0x000e620000000000 */
[----:B------:R-:W-:Y:S01]  /*46d0*/  ULOP3.LUT UR5, URZ, UR5, URZ, 0x33, !UPT ;  /* 0x00000005ff057292 */ /* 0x000fe2000f8e33ff */
[----:B------:R-:W-:Y:S01]  /*46e0*/  LOP3.LUT R4, RZ, UR4, RZ, 0x33, !PT ;  /* 0x00000004ff047c12 */ /* 0x000fe2000f8e33ff */
[----:B------:R-:W-:Y:S02]  /*46f0*/  VOTEU.ANY UR4, UPT, PT ;  /* 0x0000000000047886 */ /* 0x000fe400038e0100 */
[----:B------:R-:W-:Y:S01]  /*4700*/  UFLO.U32 UR4, UR4 ;  /* 0x00000004000472bd */ /* 0x000fe200080e0000 */
[----:B------:R-:W2:Y:S01]  /*4710*/  REDUX UR6, R4 ;  /* 0x00000000040673c4 */ /* 0x000ea20000000000 */
[----:B------:R-:W-:-:S06]  /*4720*/  IMAD.U32 R0, RZ, RZ, UR5 ;  /* 0x00000005ff007e24 */ /* 0x000fcc000f8e00ff */
[----:B------:R4:W-:Y:S01]  /*4730*/  UTCATOMSWS.AND URZ, UR5 ;  /* 0x0000000500ff79e3 */ /* 0x0009e20008000000 */
[----:B------:R-:W3:Y:S01]  /*4740*/  REDUX UR7, R0 ;  /* 0x00000000000773c4 */ /* 0x000ee20000000000 */
[----:B-1----:R-:W-:Y:S01]  /*4750*/  ISETP.EQ.U32.AND P0, PT, R2, UR4, PT ;  /* 0x0000000402007c0c */ /* 0x002fe2000bf02070 */
[----:B--2---:R-:W-:Y:S01]  /*4760*/  IMAD.U32 R2, RZ, RZ, UR6 ;  /* 0x00000006ff027e24 */ /* 0x004fe2000f8e00ff */
[----:B---3--:R-:W-:-:S11]  /*4770*/  MOV R3, UR7 ;  /* 0x0000000700037c02 */ /* 0x008fd60008000f00 */
[----:B------:R4:W-:Y:S04]  /*4780*/  @P0 ATOMS.AND RZ, [UR8+0x14], R3 ;  /* 0x00001403ffff098c */ /* 0x0009e8000a800008 */
[----:B------:R4:W-:Y:S01]  /*4790*/  @P0 ATOMS.AND RZ, [UR8+0x18], R2 ;  /* 0x00001802ffff098c */ /* 0x0009e2000a800008 */
[----:B------:R-:W-:Y:S05]  /*47a0*/  BRA `(.L_x_87) ;  /* 0x0000000000147947 */ /* 0x000fea0003800000 */
.L_x_86:
[----:B------:R-:W-:Y:S02]  /*47b0*/  MOV R2, 0x47d0 ;  /* 0x000047d000027802 */ /* 0x000fe40000000f00 */
[----:B---3-5:R-:W-:Y:S05]  /*47c0*/  CALL.REL.NOINC `($__internal_0_$__cuda_sm10x_tcgen05_guardrail_trap_col_being_dealloced_not_returned_by_alloc) ;  /* 0x00000048003c7944 */ /* 0x028fea0003c00000 */
[----:B------:R-:W-:Y:S05]  /*47d0*/  BRA `(.L_x_87) ;  /* 0x0000000000087947 */ /* 0x000fea0003800000 */
.L_x_85:
[----:B------:R-:W-:Y:S02]  /*47e0*/  MOV R2, 0x4800 ;  /* 0x0000480000027802 */ /* 0x000fe40000000f00 */
[----:B---3-5:R-:W-:Y:S05]  /*47f0*/  CALL.REL.NOINC `($__internal_2_$__cuda_sm10x_tcgen05_guardrail_trap_unallocated_columns_being_dealloced) ;  /* 0x0000004800487944 */ /* 0x028fea0003c00000 */
.L_x_87:
[----:B------:R-:W-:Y:S01]  /*4800*/  NOP ;  /* 0x0000000000007918 */ /* 0x000fe20000000000 */
[----:B----4-:R-:W-:Y:S05]  /*4810*/  EXIT ;  /* 0x000000000000794d */ /* 0x010fea0003800000 */
.L_x_69:
[----:B------:R-:W-:-:S09]  /*4820*/  UISETP.NE.OR UP0, UPT, UR17, 0x3, !UP5 ;  /* 0x000000031100788c */ /* 0x000fd2000ef05670 */
[----:B------:R-:W-:Y:S05]  /*4830*/  BRA.U UP0, `(.L_x_88) ;  /* 0x0000000d00807547 */ /* 0x000fea000b800000 */
[----:B------:R-:W2:Y:S01]  /*4840*/  S2UR UR10, SR_CgaCtaId ;  /* 0x00000000000a79c3 */ /* 0x000ea20000008800 */
[----:B------:R-:W3:Y:S01]  /*4850*/  LDCU UR32, c[0x0][0x370] ;  /* 0x00006e00ff2077ac */ /* 0x000ee20008000800 */
[----:B------:R-:W-:Y:S02]  /*4860*/  HFMA2 R13, -RZ, RZ, 0, 0 ;  /* 0x00000000ff0d7431 */ /* 0x000fe400000001ff */
[----:B------:R-:W-:Y:S01]  /*4870*/  IMAD.MOV.U32 R15, RZ, RZ, 0x1 ;  /* 0x00000001ff0f7424 */ /* 0x000fe200078e00ff */
[----:B------:R-:W-:Y:S01]  /*4880*/  MOV R7, 0x1000 ;  /* 0x0000100000077802 */ /* 0x000fe20000000f00 */
[----:B------:R-:W3:Y:S01]  /*4890*/  LDCU.128 UR28, c[0x0][0xb10] ;  /* 0x00016200ff1c77ac */ /* 0x000ee20008000c00 */
[----:B------:R-:W-:Y:S01]  /*48a0*/  IMAD.MOV.U32 R14, RZ, RZ, RZ ;  /* 0x000000ffff0e7224 */ /* 0x000fe200078e00ff */
[----:B------:R-:W4:Y:S01]  /*48b0*/  LDC.64 R16, c[0x0][0x348] ;  /* 0x0000d200ff107b82 */ /* 0x000f220000000a00 */
[----:B------:R-:W1:Y:S01]  /*48c0*/  LDCU UR27, c[0x0][0x374] ;  /* 0x00006e80ff1b77ac */ /* 0x000e620008000800 */
[----:B------:R-:W2:Y:S06]  /*48d0*/  LDCU UR15, c[0x0][0xb0c] ;  /* 0x00016180ff0f77ac */ /* 0x000eac0008000800 */
[----:B------:R-:W4:Y:S01]  /*48e0*/  LDC.64 R2, c[0x0][0x888] ;  /* 0x00022200ff027b82 */ /* 0x000f220000000a00 */
[----:B------:R-:W2:Y:S01]  /*48f0*/  LDCU UR39, c[0x0][0xb20] ;  /* 0x00016400ff2777ac */ /* 0x000ea20008000800 */
[----:B------:R-:W2:Y:S06]  /*4900*/  LDCU UR4, c[0x0][0xb30] ;  /* 0x00016600ff0477ac */ /* 0x000eac0008000800 */
[----:B------:R-:W4:Y:S01]  /*4910*/  LDC.64 R4, c[0x0][0x890] ;  /* 0x00022400ff047b82 */ /* 0x000f220000000a00 */
[----:B------:R-:W-:Y:S01]  /*4920*/  UMOV UR21, 0x400 ;  /* 0x0000040000157882 */ /* 0x000fe20000000000 */
[----:B---3--:R-:W-:-:S02]  /*4930*/  UIMAD.WIDE.U32 UR6, UR32, UR28, URZ ;  /* 0x0000001c200672a5 */ /* 0x008fc4000f8e00ff */
[----:B-1----:R-:W-:Y:S02]  /*4940*/  UIMAD.WIDE.U32 UR8, UR27, UR31, URZ ;  /* 0x0000001f1b0872a5 */ /* 0x002fe4000f8e00ff */
[----:B--2---:R-:W-:Y:S02]  /*4950*/  ULEA UR21, UR10, UR21, 0x18 ;  /* 0x000000150a157291 */ /* 0x004fe4000f8ec0ff */
[----:B------:R-:W-:Y:S02]  /*4960*/  UPLOP3.LUT UP3, UPT, UPT, UPT, UPT, 0x40, 0x4 ;  /* 0x000000000004789c */ /* 0x000fe40003f6e870 */
[----:B------:R-:W-:Y:S02]  /*4970*/  UIADD3 UR33, UPT, UPT, UR21, 0x118, URZ ;  /* 0x0000011815217890 */ /* 0x000fe4000fffe0ff */
[----:B------:R-:W-:Y:S01]  /*4980*/  UIADD3 UR17, UPT, UPT, UR21, 0x110, URZ ;  /* 0x0000011015117890 */ /* 0x000fe2000fffe0ff */
[----:B------:R-:W-:Y:S01]  /*4990*/  UMOV UR6, UR7 ;  /* 0x0000000700067c82 */ /* 0x000fe20008000000 */
[----:B------:R-:W-:Y:S01]  /*49a0*/  UMOV UR35, UR9 ;  /* 0x0000000900237c82 */ /* 0x000fe20008000000 */
[----:B------:R-:W-:-:S02]  /*49b0*/  UISETP.GE.AND UP0, UPT, UR42, 0x1, UPT ;  /* 0x000000012a00788c */ /* 0x000fc4000bf06270 */
[----:B------:R-:W-:Y:S01]  /*49c0*/  UISETP.NE.AND UP4, UPT, UR42, 0x1, UPT ;  /* 0x000000012a00788c */ /* 0x000fe2000bf85270 */
[----:B------:R-:W1:Y:S01]  /*49d0*/  LDCU.64 UR22, c[0x0][0xb28] ;  /* 0x00016500ff1677ac */ /* 0x000e620008000a00 */
[----:B------:R-:W-:Y:S02]  /*49e0*/  UISETP.NE.AND UP6, UPT, UR15, 0x1, UPT ;  /* 0x000000010f00788c */ /* 0x000fe4000bfc5270 */
[----:B------:R-:W-:Y:S02]  /*49f0*/  UISETP.NE.AND UP5, UPT, UR30, 0x1, UPT ;  /* 0x000000011e00788c */ /* 0x000fe4000bfa5270 */
[----:B------:R-:W-:Y:S02]  /*4a00*/  UPRMT UR33, UR10, 0x654, UR33 ;  /* 0x000006540a217896 */ /* 0x000fe40008000021 */
[----:B------:R-:W-:Y:S02]  /*4a10*/  USHF.R.U32.HI UR37, URZ, UR29, UR6 ;  /* 0x0000001dff257299 */ /* 0x000fe40008011606 */
[----:B------:R-:W-:-:S02]  /*4a20*/  UPRMT UR34, UR10, 0x654, UR17 ;  /* 0x000006540a227896 */ /* 0x000fc40008000011 */
[----:B------:R-:W-:Y:S02]  /*4a30*/  USHF.R.U32.HI UR35, URZ, UR39, UR35 ;  /* 0x00000027ff237299 */ /* 0x000fe40008011623 */
[----:B------:R-:W-:-:S11]  /*4a40*/  UISETP.NE.AND UP2, UPT, UR4, 0x1, UPT ;  /* 0x000000010400788c */ /* 0x000fd6000bf45270 */
.L_x_97:
[C---:B------:R-:W-:Y:S02]  /*4a50*/  LEA R12, R14.reuse, UR21, 0x3 ;  /* 0x000000150e0c7c11 */ /* 0x040fe4000f8e18ff */
[----:B------:R-:W-:Y:S02]  /*4a60*/  SHF.L.U32 R9, R13, 0x1f, RZ ;  /* 0x0000001f0d097819 */ /* 0x000fe400000006ff */
[----:B------:R-:W-:Y:S02]  /*4a70*/  LEA R10, R14, UR21, 0x4 ;  /* 0x000000150e0a7c11 */ /* 0x000fe4000f8e20ff */
[----:B--2---:R-:W2:Y:S02]  /*4a80*/  SYNCS.PHASECHK.TRANS64.TRYWAIT P0, [R12+URZ+0x140], R9 ;  /* 0x000140090c0075a7 */ /* 0x004ea400080011ff */
[----:B--2---:R-:W-:Y:S05]  /*4a90*/  @!P0 BRA `(.L_x_89) ;  /* 0x0000004000c48947 */ /* 0x004fea0003800000 */
.L_x_179:
[----:B--2---:R-:W2:Y:S01]  /*4aa0*/  LDS.128 R8, [R10+0x1d0] ;  /* 0x0001d0000a087984 */ /* 0x004ea20000000c00 */
[----:B------:R-:W-:Y:S01]  /*4ab0*/  UISETP.GE.AND UP0, UPT, UR42, 0x1, UPT ;  /* 0x000000012a00788c */ /* 0x000fe2000bf06270 */
[----:B------:R-:W-:Y:S01]  /*4ac0*/  @!PT LDS RZ, [RZ] ;  /* 0x00000000fffff984 */ /* 0x000fe20000000800 */
[----:B------:R-:W-:Y:S01]  /*4ad0*/  @!PT LDS RZ, [RZ] ;  /* 0x00000000fffff984 */ /* 0x000fe20000000800 */
[----:B------:R-:W-:Y:S01]  /*4ae0*/  @!PT LDS RZ, [RZ] ;  /* 0x00000000fffff984 */ /* 0x000fe20000000800 */
[----:B------:R-:W-:Y:S01]  /*4af0*/  @!PT LDS RZ, [RZ] ;  /* 0x00000000fffff984 */ /* 0x000fe20000000800 */
[----:B------:R3:W-:Y:S06]  /*4b00*/  MEMBAR.ALL.CTA ;  /* 0x0000000000007992 */ /* 0x0007ec0000008000 */
[----:B---3--:R-:W3:Y:S01]  /*4b10*/  FENCE.VIEW.ASYNC.S ;  /* 0x00000000000073c6 */ /* 0x008ee20000000000 */
[----:B--2---:R-:W-:Y:S11]  /*4b20*/  LOP3.LUT P0, RZ, R10, 0x1, RZ, 0xc0, !PT ;  /* 0x000000010aff7812 */ /* 0x004ff6000780c0ff */
[----:B------:R-:W-:Y:S02]  /*4b30*/  @!UPT UIADD3 URZ, UPT, UPT, URZ, URZ, URZ ;  /* 0x000000fffffff290 */ /* 0x000fe4000fffe0ff */
[----:B---3--:R-:W-:Y:S01]  /*4b40*/  VOTEU.ANY UP1, P0 ;  /* 0x0000000000ff7886 */ /* 0x008fe20000020100 */
[----:B------:R-:W-:Y:S11]  /*4b50*/  PLOP3.LUT P0, PT, PT, PT, UP1, 0x80, 0x8 ;  /* 0x000000000008781c */ /* 0x000ff60003f0f018 */
[----:B------:R-:W-:Y:S02]  /*4b60*/  @!UPT UIADD3 URZ, UPT, UPT, URZ, URZ, URZ ;  /* 0x000000fffffff290 */ /* 0x000fe4000fffe0ff */
[----:B------:R-:W-:Y:S02]  /*4b70*/  @P0 SHF.R.U32.HI R0, RZ, 0x10, R9 ;  /* 0x00000010ff000819 */ /* 0x000fe40000011609 */
[----:B------:R-:W-:Y:S02]  /*4b80*/  @P0 MOV R6, R8 ;  /* 0x0000000800060202 */ /* 0x000fe40000000f00 */
[----:B------:R-:W-:Y:S01]  /*4b90*/  @P0 R2UR UR4, R0 ;  /* 0x00000000000402ca */ /* 0x000fe200000e0000 */
[----:B------:R-:W-:Y:S01]  /*4ba0*/  VIADD R0, R12, 0x150 ;  /* 0x000001500c007836 */ /* 0x000fe20000000000 */
[----:B------:R-:W-:Y:S02]  /*4bb0*/  @P0 LOP3.LUT R8, R9, 0xffff, RZ, 0xc0, !PT ;  /* 0x0000ffff09080812 */ /* 0x000fe400078ec0ff */
[----:B------:R-:W-:Y:S02]  /*4bc0*/  @P0 R2UR UR6, R6 ;  /* 0x00000000060602ca */ /* 0x000fe400000e0000 */
[----:B------:R-:W-:Y:S02]  /*4bd0*/  PRMT R0, RZ, 0x654, R0 ;  /* 0x00000654ff007816 */ /* 0x000fe40000000000 */
[----:B------:R-:W-:Y:S02]  /*4be0*/  @P0 R2UR UR5, R8 ;  /* 0x00000000080502ca */ /* 0x000fe400000e0000 */
[----:B------:R2:W-:Y:S03]  /*4bf0*/  SYNCS.ARRIVE.TRANS64.RED.A1T0 RZ, [R0+URZ], RZ ;  /* 0x000000ff00ff79a7 */ /* 0x0005e600081004ff */
[----:B------:R-:W-:Y:S04]  /*4c00*/  @UP1 UMOV UR26, UR4 ;  /* 0x00000004001a1c82 */ /* 0x000fe80008000000 */
[----:B------:R-:W-:Y:S04]  /*4c10*/  @UP1 UMOV UR14, UR6 ;  /* 0x00000006000e1c82 */ /* 0x000fe80008000000 */
[----:B------:R-:W-:Y:S01]  /*4c20*/  @UP1 UMOV UR13, UR5 ;  /* 0x00000005000d1c82 */ /* 0x000fe20008000000 */
[----:B------:R-:W-:Y:S05]  /*4c30*/  BRA.U !UP0, `(.L_x_90) ;  /* 0x0000000108a47547 */ /* 0x000fea000b800000 */
[----:B------:R-:W-:Y:S02]  /*4c40*/  UIMAD.WIDE.U32 UR8, UR13, UR31, URZ ;  /* 0x0000001f0d0872a5 */ /* 0x000fe4000f8e00ff */
[----:B------:R-:W-:Y:S02]  /*4c50*/  UIMAD.WIDE.U32 UR10, UR14, UR28, URZ ;  /* 0x0000001c0e0a72a5 */ /* 0x000fe4000f8e00ff */
[----:B------:R-:W-:Y:S02]  /*4c60*/  USEL UR4, UR27, UR35, !UP5 ;  /* 0x000000231b047287 */ /* 0x000fe4000e800000 */
[----:B------:R-:W-:Y:S02]  /*4c70*/  USEL UR7, UR32, UR37, !UP6 ;  /* 0x0000002520077287 */ /* 0x000fe4000f000000 */
[----:B-1----:R-:W-:Y:S02]  /*4c80*/  UIMAD.WIDE.U32 UR18, UR4, UR22, URZ ;  /* 0x00000016041272a5 */ /* 0x002fe4000f8e00ff */
[----:B------:R-:W-:Y:S01]  /*4c90*/  UIMAD.WIDE.U32 UR24, UR7, UR22, URZ ;  /* 0x00000016071872a5 */ /* 0x000fe2000f8e00ff */
[----:B------:R-:W-:Y:S02]  /*4ca0*/  UMOV UR5, UR9 ;  /* 0x0000000900057c82 */ /* 0x000fe40008000000 */
[----:B------:R-:W-:Y:S03]  /*4cb0*/  USHF.R.U32.HI UR6, URZ, UR39, UR5 ;  /* 0x00000027ff067299 */ /* 0x000fe60008011605 */
[----:B------:R-:W-:Y:S01]  /*4cc0*/  UMOV UR5, UR11 ;  /* 0x0000000b00057c82 */ /* 0x000fe20008000000 */
[----:B------:R-:W-:Y:S02]  /*4cd0*/  USEL UR6, UR13, UR6, !UP5 ;  /* 0x000000060d067287 */ /* 0x000fe4000e800000 */
[----:B------:R-:W-:Y:S02]  /*4ce0*/  USHF.R.U32.HI UR8, URZ, UR29, UR5 ;  /* 0x0000001dff087299 */ /* 0x000fe40008011605 */
[----:B------:R-:W-:Y:S01]  /*4cf0*/  UIMAD.WIDE.U32 UR10, UR6, UR22, URZ ;  /* 0x00000016060a72a5 */ /* 0x000fe2000f8e00ff */
[----:B------:R-:W-:Y:S02]  /*4d00*/  UMOV UR5, UR19 ;  /* 0x0000001300057c82 */ /* 0x000fe40008000000 */
[----:B------:R-:W-:Y:S03]  /*4d10*/  @UP4 USHF.R.U32.HI UR4, URZ, UR23, UR5 ;  /* 0x00000017ff044299 */ /* 0x000fe60008011605 */
[----:B------:R-:W-:Y:S01]  /*4d20*/  UMOV UR5, UR25 ;  /* 0x0000001900057c82 */ /* 0x000fe20008000000 */
[----:B------:R-:W-:Y:S02]  /*4d30*/  UIMAD UR4, UR42, UR4, URZ ;  /* 0x000000042a0472a4 */ /* 0x000fe4000f8e02ff */
[----:B------:R-:W-:Y:S02]  /*4d40*/  @UP4 USHF.R.U32.HI UR7, URZ, UR23, UR5 ;  /* 0x00000017ff074299 */ /* 0x000fe40008011605 */
[----:B------:R-:W-:Y:S02]  /*4d50*/  USEL UR5, UR14, UR8, !UP6 ;  /* 0x000000080e057287 */ /* 0x000fe4000f000000 */
[----:B------:R-:W-:Y:S02]  /*4d60*/  UIMAD UR8, UR42, UR7, URZ ;  /* 0x000000072a0872a4 */ /* 0x000fe4000f8e02ff */
[----:B------:R-:W-:Y:S03]  /*4d70*/  UISETP.GE.AND UP0, UPT, UR6, UR4, UPT ;  /* 0x000000040600728c */ /* 0x000fe6000bf06270 */
[----:B------:R-:W-:Y:S01]  /*4d80*/  UMOV UR4, UR11 ;  /* 0x0000000b00047c82 */ /* 0x000fe20008000000 */
[----:B------:R-:W-:Y:S02]  /*4d90*/  UISETP.GE.OR UP0, UPT, UR5, UR8, UP0 ;  /* 0x000000080500728c */ /* 0x000fe40008706670 */
[----:B------:R-:W-:Y:S02]  /*4da0*/  USHF.R.U32.HI UR4, URZ, UR23, UR4 ;  /* 0x00000017ff047299 */ /* 0x000fe40008011604 */
[----:B------:R-:W-:Y:S02]  /*4db0*/  UIMAD.WIDE.U32 UR8, UR5, UR22, URZ ;  /* 0x00000016050872a5 */ /* 0x000fe4000f8e00ff */
[----:B------:R-:W-:Y:S04]  /*4dc0*/  USEL UR10, UR6, UR4, !UP4 ;  /* 0x00000004060a7287 */ /* 0x000fe8000e000000 */
[----:B------:R-:W-:Y:S01]  /*4dd0*/  UIADD3 UR11, UPT, UPT, -UR10, URZ, URZ ;  /* 0x000000ff0a0b7290 */ /* 0x000fe2000fffe1ff */
[----:B------:R-:W-:Y:S02]  /*4de0*/  @!UP0 UMOV UR4, UR9 ;  /* 0x0000000900048c82 */ /* 0x000fe40008000000 */
[----:B------:R-:W-:Y:S02]  /*4df0*/  @!UP0 USHF.R.U32.HI UR4, URZ, UR23, UR4 ;  /* 0x00000017ff048299 */ /* 0x000fe40008011604 */
[----:B------:R-:W-:Y:S02]  /*4e00*/  UIMAD UR8, UR42, UR11, UR6 ;  /* 0x0000000b2a0872a4 */ /* 0x000fe4000f8e0206 */
[----:B------:R-:W-:Y:S04]  /*4e10*/  @!UP0 USEL UR4, UR5, UR4, !UP4 ;  /* 0x0000000405048287 */ /* 0x000fe8000e000000 */
[----:B------:R-:W-:Y:S02]  /*4e20*/  @!UP0 UIMAD UR8, UR7, UR8, UR4 ;  /* 0x00000008070882a4 */ /* 0x000fe4000f8e0204 */
[----:B------:R-:W-:Y:S02]  /*4e30*/  @!UP0 UIADD3 UR9, UPT, UPT, UR10, -UR4, URZ ;  /* 0x800000040a098290 */ /* 0x000fe4000fffe0ff */
[----:B------:R-:W-:Y:S02]  /*4e40*/  UIADD3 UR4, UPT, UPT, -UR5, URZ, URZ ;  /* 0x000000ff05047290 */ /* 0x000fe4000fffe1ff */
[----:B------:R-:W-:Y:S02]  /*4e50*/  UIADD3 UR7, UPT, UPT, -UR6, URZ, URZ ;  /* 0x000000ff06077290 */ /* 0x000fe4000fffe1ff */
[----:B------:R-:W-:Y:S02]  /*4e60*/  @!UP0 UIMAD UR6, UR9, UR42, UR5 ;  /* 0x0000002a090682a4 */ /* 0x000fe4000f8e0205 */
[----:B------:R-:W-:Y:S02]  /*4e70*/  UIMAD UR14, UR15, UR4, UR14 ;  /* 0x000000040f0e72a4 */ /* 0x000fe4000f8e020e */
[----:B------:R-:W-:Y:S01]  /*4e80*/  UIMAD UR13, UR30, UR7, UR13 ;  /* 0x000000071e0d72a4 */ /* 0x000fe2000f8e020d */
[----:B------:R-:W-:Y:S02]  /*4e90*/  @!UP0 UMOV UR5, UR8 ;  /* 0x0000000800058c82 */ /* 0x000fe40008000000 */
[----:B------:R-:W-:Y:S02]  /*4ea0*/  UIMAD UR14, UR5, UR15, UR14 ;  /* 0x0000000f050e72a4 */ /* 0x000fe4000f8e020e */
[----:B------:R-:W-:Y:S11]  /*4eb0*/  UIMAD UR13, UR6, UR30, UR13 ;  /* 0x0000001e060d72a4 */ /* 0x000ff6000f8e020d */
[----:B------:R-:W-:Y:S01]  /*4ec0*/  @!UPT UIADD3 URZ, UPT, UPT, URZ, URZ, URZ ;  /* 0x000000fffffff290 */ /* 0x000fe2000fffe0ff */
.L_x_90:
[----:B------:R-:W3:Y:S01]  /*4ed0*/  @!UP2 LDCU.128 UR8, c[0x0][0xb10] ;  /* 0x00016200ff08a7ac */ /* 0x000ee20008000c00 */
[C---:B----4-:R-:W-:Y:S02]  /*4ee0*/  ISETP.NE.U32.AND P1, PT, R4.reuse, RZ, PT ;  /* 0x000000ff0400720c */ /* 0x050fe40003f25070 */
[----:B------:R-:W-:Y:S02]  /*4ef0*/  ISETP.NE.U32.AND P0, PT, R4, RZ, PT ;  /* 0x000000ff0400720c */ /* 0x000fe40003f05070 */
[C---:B------:R-:W-:Y:S02]  /*4f00*/  ISETP.NE.AND.EX P1, PT, R5.reuse, RZ, PT, P1 ;  /* 0x000000ff0500720c */ /* 0x040fe40003f25310 */
[----:B------:R-:W-:Y:S01]  /*4f10*/  ISETP.NE.AND.EX P0, PT, R5, RZ, PT, P0 ;  /* 0x000000ff0500720c */ /* 0x000fe20003f05300 */
[----:B------:R-:W4:Y:S01]  /*4f20*/  @!UP2 LDCU UR5, c[0x0][0xb0c] ;  /* 0x00016180ff05a7ac */ /* 0x000f220008000800 */
[----:B------:R-:W-:Y:S01]  /*4f30*/  SHF.L.U32 R9, R15, 0x1f, RZ ;  /* 0x0000001f0f097819 */ /* 0x000fe200000006ff */
[----:B------:R-:W-:Y:S02]  /*4f40*/  USHF.L.U32 UR19, UR16, 0x6, URZ ;  /* 0x0000000610137899 */ /* 0x000fe400080006ff */
[----:B------:R-:W-:Y:S02]  /*4f50*/  USHF.L.U32 UR18, UR20, 0x7, URZ ;  /* 0x0000000714127899 */ /* 0x000fe400080006ff */
[----:B---3--:R-:W-:Y:S07]  /*4f60*/  UIMAD.WIDE.U32 UR6, UR14, UR8, URZ ;  /* 0x000000080e0672a5 */ /* 0x008fee000f8e00ff */
[----:B------:R-:W-:Y:S01]  /*4f70*/  @!UP2 UMOV UR4, UR7 ;  /* 0x000000070004ac82 */ /* 0x000fe20008000000 */
[----:B----4-:R-:W-:Y:S02]  /*4f80*/  @!UP2 UISETP.NE.AND UP0, UPT, UR5, 0x1, UPT ;  /* 0x000000010500a88c */ /* 0x010fe4000bf05270 */
[----:B------:R-:W-:Y:S02]  /*4f90*/  @!UP2 USHF.R.U32.HI UR4, URZ, UR9, UR4 ;  /* 0x00000009ff04a299 */ /* 0x000fe40008011604 */
[----:B------:R-:W-:Y:S02]  /*4fa0*/  UIMAD.WIDE.U32 UR6, UR13, UR11, URZ ;  /* 0x0000000b0d0672a5 */ /* 0x000fe4000f8e00ff */
[----:B------:R-:W-:Y:S02]  /*4fb0*/  @!UP2 USEL UR8, UR14, UR4, !UP0 ;  /* 0x000000040e08a287 */ /* 0x000fe4000c000000 */
[----:B------:R-:W-:Y:S03]  /*4fc0*/  @!UP2 UISETP.NE.AND UP0, UPT, UR10, 0x1, UPT ;  /* 0x000000010a00a88c */ /* 0x000fe6000bf05270 */
[----:B------:R-:W-:Y:S02]  /*4fd0*/  @!UP2 UMOV UR6, UR7 ;  /* 0x000000070006ac82 */ /* 0x000fe40008000000 */
[----:B------:R-:W3:Y:S02]  /*4fe0*/  @!UP2 LDCU UR4, c[0x0][0xb20] ;  /* 0x00016400ff04a7ac */ /* 0x000ee40008000800 */
[----:B---3--:R-:W-:Y:S04]  /*4ff0*/  @!UP2 USHF.R.U32.HI UR6, URZ, UR4, UR6 ;  /* 0x00000004ff06a299 */ /* 0x008fe80008011606 */
[----:B------:R-:W-:Y:S04]  /*5000*/  @!UP2 USEL UR6, UR13, UR6, !UP0 ;  /* 0x000000060d06a287 */ /* 0x000fe8000c000000 */
[----:B------:R-:W-:Y:S02]  /*5010*/  @!UP2 UIADD3 UR4, UPT, UPT, -UR8, UR6, URZ ;  /* 0x000000060804a290 */ /* 0x000fe4000fffe1ff */
[----:B------:R-:W-:Y:S02]  /*5020*/  @!UP2 UIADD3 UR6, UPT, UPT, UR8, -UR6, URZ ;  /* 0x800000060806a290 */ /* 0x000fe4000fffe0ff */
[----:B------:R-:W-:Y:S02]  /*5030*/  @!UP2 UIMAD UR14, UR4, UR5, UR14 ;  /* 0x00000005040ea2a4 */ /* 0x000fe4000f8e020e */
[----:B------:R-:W-:Y:S01]  /*5040*/  @!UP2 UIMAD UR13, UR6, UR10, UR13 ;  /* 0x0000000a060da2a4 */ /* 0x000fe2000f8e020d */
[----:B------:R-:W-:Y:S11]  /*5050*/  BRA.U UP3, `(.L_x_91) ;  /* 0x0000000103107547 */ /* 0x000ff6000b800000 */
[----:B--2---:R-:W-:Y:S04]  /*5060*/  MOV R0, UR38 ;  /* 0x0000002600007c02 */ /* 0x004fe80008000f00 */
[----:B------:R-:W-:Y:S04]  /*5070*/  SHF.L.U32 R11, R0, 0x1f, RZ ;  /* 0x0000001f000b7819 */ /* 0x000fe800000006ff */
[----:B------:R-:W2:Y:S02]  /*5080*/  SYNCS.PHASECHK.TRANS64.TRYWAIT P2, [UR21+0x138], R11 ;  /* 0x0001380bff0075a7 */ /* 0x000ea40008041115 */
[----:B--2---:R-:W-:Y:S05]  /*5090*/  @!P2 BRA `(.L_x_92) ;  /* 0x0000003c0058a947 */ /* 0x004fea0003800000 */
.L_x_91:
[----:B------:R-:W-:Y:S05]  /*50a0*/  @!P1 BRA `(.L_x_93) ;  /* 0x0000000000309947 */ /* 0x000fea0003800000 */
[----:B------:R-:W-:Y:S01]  /*50b0*/  ISETP.NE.U32.AND P1, PT, R2, RZ, PT ;  /* 0x000000ff0200720c */ /* 0x000fe20003f25070 */
[----:B------:R-:W3:Y:S01]  /*50c0*/  LDCU.64 UR4, c[0x0][0x358] ;  /* 0x00006b00ff0477ac */ /* 0x000ee20008000a00 */
[----:B------:R-:W-:Y:S02]  /*50d0*/  IMAD.MOV.U32 R88, RZ, RZ, 0x1 ;  /* 0x00000001ff587424 */ /* 0x000fe400078e00ff */
[----:B------:R-:W-:Y:S11]  /*50e0*/  ISETP.NE.AND.EX P1, PT, R3, RZ, PT, P1 ;  /* 0x000000ff0300720c */ /* 0x000ff60003f25310 */
[----:B------:R-:W-:Y:S02]  /*50f0*/  @!UPT UIADD3 URZ, UPT, UPT, URZ, URZ, URZ ;  /* 0x000000fffffff290 */ /* 0x000fe4000fffe0ff */
[----:B--2---:R-:W2:Y:S01]  /*5100*/  @P1 LDC.64 R10, c[0x0][0x888] ;  /* 0x00022200ff0a1b82 */ /* 0x004ea20000000a00 */
[----:B------:R-:W-:Y:S04]  /*5110*/  @P1 IMAD R0, R4, UR36, RZ ;  /* 0x0000002404001c24 */ /* 0x000fe8000f8e02ff */
[----:B--2---:R-:W-:Y:S04]  /*5120*/  @P1 IMAD.WIDE R10, R0, 0x4, R10 ;  /* 0x00000004000a1825 */ /* 0x004fe800078e020a */
[----:B------:R-:W-:Y:S01]  /*5130*/  HFMA2 R0, -RZ, RZ, 0, 5.9604644775390625e-08 ;  /* 0x00000001ff007431 */ /* 0x000fe200000001ff */
[----:B---3-5:R3:W5:Y:S04]  /*5140*/  @P1 LDG.E R41, desc[UR4][R10.64] ;  /* 0x000000040a291981 */ /* 0x028768000c1e1900 */
[----:B------:R-:W-:Y:S01]  /*5150*/  @!P1 PRMT R88, R0, 0x7610, R88 ;  /* 0x0000761000589816 */ /* 0x000fe20000000058 */
[----:B---3--:R-:W4:Y:S06]  /*5160*/  @!P1 LDC R41, c[0x0][0x880] ;  /* 0x00022000ff299b82 */ /* 0x008f2c0000000800 */
.L_x_93:
[----:B----45:R-:W-:Y:S01]  /*5170*/  @!P0 FSETP.EQ.AND P1, PT, R41, RZ, PT ;  /* 0x000000ff2900820b */ /* 0x030fe20003f22000 */
[----:B------:R-:W-:Y:S01]  /*5180*/  @!UPT UIADD3 URZ, UPT, UPT, URZ, URZ, URZ ;  /* 0x000000fffffff290 */ /* 0x000fe2000fffe0ff */
[----:B------:R-:W-:Y:S11]  /*5190*/  @!P0 BRA `(.L_x_94) ;  /* 0x0000000000188947 */ /* 0x000ff60003800000 */
[----:B------:R-:W-:Y:S02]  /*51a0*/  LOP3.LUT P0, RZ, R88, 0xff, RZ, 0xc0, !PT ;  /* 0x000000ff58ff7812 */ /* 0x000fe4000780c0ff */
[----:B------:R-:W-:Y:S04]  /*51b0*/  ISETP.NE.U32.AND P1, PT, R2, RZ, PT ;  /* 0x000000ff0200720c */ /* 0x000fe80003f25070 */
[----:B------:R-:W-:Y:S04]  /*51c0*/  ISETP.NE.AND.EX P1, PT, R3, RZ, PT, P1 ;  /* 0x000000ff0300720c */ /* 0x000fe80003f25310 */
[----:B------:R-:W-:Y:S03]  /*51d0*/  PLOP3.LUT P1, PT, P1, PT, PT, 0x8, 0x80 ;  /* 0x000000000080781c */ /* 0x000fe60000f2e170 */
[----:B------:R-:W-:Y:S11]  /*51e0*/  @P0 FSETP.EQ.AND P1, PT, R41, RZ, PT ;  /* 0x000000ff2900020b */ /* 0x000ff60003f22000 */
[----:B------:R-:W-:Y:S02]  /*51f0*/  @!UPT UIADD3 URZ, UPT, UPT, URZ, URZ, URZ ;  /* 0x000000fffffff290 */ /* 0x000fe4000fffe0ff */
.L_x_94:
[----:B------:R-:W3:Y:S01]  /*5200*/  SYNCS.PHASECHK.TRANS64.TRYWAIT P2, [UR21+0x120], R9 ;  /* 0x00012009ff0075a7 */ /* 0x000ee20008041115 */
[----:B------:R-:W-:Y:S04]  /*5210*/  ELECT P0, URZ, PT ;  /* 0x0000000000ff782f */ /* 0x000fe80003800000 */
[----:B------:R-:W-:Y:S11]  /*5220*/  PLOP3.LUT P1, PT, P1, P0, PT, 0xf2, 0x2f ;  /* 0x00000000002f781c */ /* 0x000ff60000f21e72 */
[----:B------:R-:W-:Y:S02]  /*5230*/  @!UPT UIADD3 URZ, UPT, UPT, URZ, URZ, URZ ;  /* 0x000000fffffff290 */ /* 0x000fe4000fffe0ff */
[----:B------:R-:W-:Y:S05]  /*5240*/  @!P1 IADD3 R8, P0, PT, R16, 0x580, RZ ;  /* 0x0000058010089810 */ /* 0x000fea0007f1e0ff */
[----:B------:R-:W-:Y:S01]  /*5250*/  @!P1 IMAD.X R6, RZ, RZ, R17, P0 ;  /* 0x000000ffff069224 */ /* 0x000fe200000e0611 */
[----:B---3--:R-:W-:Y:S07]  /*5260*/  @!P2 BRA `(.L_x_95) ;  /* 0x0000003800fca947 */ /* 0x008fee0003800000 */
.L_x_182:
[----:B------:R-:W-:Y:S01]  /*5270*/  @!P1 R2UR UR5, R8 ;  /* 0x00000000080592ca */ /* 0x000fe200000e0000 */
[----:B------:R-:W-:Y:S01]  /*5280*/  VOTEU.ALL UP0, P1 ;  /* 0x0000000000ff7886 */ /* 0x000fe20000800000 */
[----:B------:R-:W-:Y:S01]  /*5290*/  @!P1 R2UR UR4, R6 ;  /* 0x00000000060492ca */ /* 0x000fe200000e0000 */
[----:B--2---:R-:W-:Y:S01]  /*52a0*/  @!P1 IMAD.MOV.U32 R0, RZ, RZ, 0x1000 ;  /* 0x00001000ff009424 */ /* 0x004fe200078e00ff */
[----:B------:R-:W-:Y:S01]  /*52b0*/  UMOV UR6, 0x0 ;  /* 0x0000000000067882 */ /* 0x000fe20000000000 */
[----:B------:R-:W-:Y:S01]  /*52c0*/  UMOV UR7, 0x10000000 ;  /* 0x1000000000077882 */ /* 0x000fe20000000000 */
[----:B------:R-:W-:Y:S01]  /*52d0*/  @!UP0 UIADD3 UR16, UPT, UPT, UR21, 0x200, URZ ;  /* 0x0000020015108890 */ /* 0x000fe2000fffe0ff */
[----:B------:R-:W-:Y:S01]  /*52e0*/  VIADD R14, R14, 0x1 ;  /* 0x000000010e0e7836 */ /* 0x000fe20000000000 */
[----:B------:R-:W-:Y:S01]  /*52f0*/  VOTEU.ALL UP0, P1 ;  /* 0x0000000000ff7886 */ /* 0x000fe20000800000 */
[----:B------:R-:W-:Y:S04]  /*5300*/  UMOV UR20, UR36 ;  /* 0x0000002400147c82 */ /* 0x000fe80008000000 */
[----:B------:R-:W-:Y:S02]  /*5310*/  IMAD.U32 R10, RZ, RZ, UR5 ;  /* 0x00000005ff0a7e24 */ /* 0x000fe4000f8e00ff */
[----:B------:R-:W-:Y:S03]  /*5320*/  IMAD.U32 R11, RZ, RZ, UR4 ;  /* 0x00000004ff0b7e24 */ /* 0x000fe6000f8e00ff */
[----:B------:R-:W-:Y:S02]  /*5330*/  @!P1 R2UR UR4, R10 ;  /* 0x000000000a0492ca */ /* 0x000fe400000e0000 */
[----:B------:R-:W-:Y:S11]  /*5340*/  @!P1 R2UR UR5, R11 ;  /* 0x000000000b0592ca */ /* 0x000ff600000e0000 */
[----:B------:R-:W-:Y:S02]  /*5350*/  @!UPT UIADD3 URZ, UPT, UPT, URZ, URZ, URZ ;  /* 0x000000fffffff290 */ /* 0x000fe4000fffe0ff */
[----:B------:R2:W-:Y:S01]  /*5360*/  @!UP0 UTMALDG.3D [UR16], [UR4], desc[UR6] ;  /* 0x00000610040085b4 */ /* 0x0005e20008011000 */
[----:B------:R2:W-:Y:S01]  /*5370*/  @!P1 SYNCS.ARRIVE.TRANS64.RED.A0TR RZ, [UR21+0x110], R0 ;  /* 0x00011000ffff99a7 */ /* 0x0005e20008300415 */
[----:B------:R-:W-:Y:S01]  /*5380*/  SYNCS.ARRIVE.TRANS64.RED.A1T0 RZ, [UR34], RZ ;  /* 0x000000ffffff79a7 */ /* 0x000fe20008100422 */
[----:B------:R-:W3:Y:S02]  /*5390*/  SYNCS.PHASECHK.TRANS64.TRYWAIT P0, [UR21+0x128], R9 ;  /* 0x00012809ff0075a7 */ /* 0x000ee40008001115 */
[----:B--23--:R-:W-:Y:S05]  /*53a0*/  @!P0 BRA `(.L_x_96) ;  /* 0x0000003800c48947 */ /* 0x00cfea0003800000 */
.L_x_184:
[----:B------:R-:W-:Y:S01]  /*53b0*/  @!P1 IADD3 R6, P0, PT, R16, 0x580, RZ ;  /* 0x0000058010069810 */ /* 0x000fe20007f1e0ff */
[----:B------:R-:W-:Y:S01]  /*53c0*/  VOTEU.ALL UP0, P1 ;  /* 0x0000000000ff7886 */ /* 0x000fe20000800000 */
[----:B------:R-:W-:Y:S01]  /*53d0*/  UMOV UR6, 0x0 ;  /* 0x0000000000067882 */ /* 0x000fe20000000000 */
[----:B------:R-:W-:Y:S01]  /*53e0*/  UMOV UR7, 0x10000000 ;  /* 0x1000000000077882 */ /* 0x000fe20000000000 */
[----:B------:R-:W-:Y:S01]  /*53f0*/  @!P1 R2UR UR5, R6 ;  /* 0x00000000060592ca */ /* 0x000fe200000e0000 */
[----:B--2---:R-:W-:Y:S01]  /*5400*/  @!P1 IMAD.X R0, RZ, RZ, R17, P0 ;  /* 0x000000ffff009224 */ /* 0x004fe200000e0611 */
[----:B------:R-:W-:Y:S01]  /*5410*/  @!UP0 UIADD3 UR10, UPT, UPT, UR18, 0x40, URZ ;  /* 0x00000040120a8890 */ /* 0x000fe2000fffe0ff */
[----:B------:R-:W-:Y:S01]  /*5420*/  ISETP.NE.AND P0, PT, R14, 0x2, PT ;  /* 0x000000020e00780c */ /* 0x000fe20003f05270 */
[----:B------:R-:W-:Y:S01]  /*5430*/  @!UP0 UIADD3 UR8, UPT, UPT, UR21, 0x1200, URZ ;  /* 0x0000120015088890 */ /* 0x000fe2000fffe0ff */
[----:B------:R-:W-:Y:S01]  /*5440*/  LOP3.LUT R15, R15, 0x1, RZ, 0x3c, !PT ;  /* 0x000000010f0f7812 */ /* 0x000fe200078e3cff */
[----:B------:R-:W-:Y:S01]  /*5450*/  @!UP0 UIADD3 UR9, UPT, UPT, UR21, 0x118, URZ ;  /* 0x0000011815098890 */ /* 0x000fe2000fffe0ff */
[----:B------:R-:W-:Y:S01]  /*5460*/  @!P1 R2UR UR4, R0 ;  /* 0x00000000000492ca */ /* 0x000fe200000e0000 */
[----:B------:R-:W-:Y:S01]  /*5470*/  VOTEU.ALL UP0, P1 ;  /* 0x0000000000ff7886 */ /* 0x000fe20000800000 */
[----:B------:R-:W-:Y:S01]  /*5480*/  UMOV UR11, UR19 ;  /* 0x00000013000b7c82 */ /* 0x000fe20008000000 */
[----:B------:R-:W-:Y:S01]  /*5490*/  UMOV UR12, UR36 ;  /* 0x00000024000c7c82 */ /* 0x000fe20008000000 */
[----:B------:R-:W-:Y:S01]  /*54a0*/  SEL R0, RZ, 0x1, P0 ;  /* 0x00000001ff007807 */ /* 0x000fe20000000000 */
[----:B------:R-:W-:Y:S01]  /*54b0*/  UIADD3 UR20, UPT, UPT, UR13, UR59, URZ ;  /* 0x0000003b0d147290 */ /* 0x000fe2000fffe0ff */
[----:B------:R-:W-:Y:S01]  /*54c0*/  IMAD.U32 R8, RZ, RZ, UR5 ;  /* 0x00000005ff087e24 */ /* 0x000fe2000f8e00ff */
[----:B------:R-:W-:Y:S01]  /*54d0*/  SEL R14, R14, RZ, P0 ;  /* 0x000000ff0e0e7207 */ /* 0x000fe20000000000 */
[----:B------:R-:W-:Y:S01]  /*54e0*/  UIADD3 UR16, UPT, UPT, UR14, UR60, URZ ;  /* 0x0000003c0e107290 */ /* 0x000fe2000fffe0ff */
[----:B------:R-:W-:Y:S01]  /*54f0*/  LOP3.LUT R13, R13, R0, RZ, 0x3c, !PT ;  /* 0x000000000d0d7212 */ /* 0x000fe200078e3cff */
[----:B------:R-:W-:Y:S01]  /*5500*/  UPLOP3.LUT UP3, UPT, UPT, UPT, UPT, 0x80, 0x8 ;  /* 0x000000000008789c */ /* 0x000fe20003f6f070 */
[----:B------:R-:W-:Y:S02]  /*5510*/  UMOV UR36, UR26 ;  /* 0x0000001a00247c82 */ /* 0x000fe40008000000 */
[----:B------:R-:W-:Y:S01]  /*5520*/  IMAD.U32 R9, RZ, RZ, UR4 ;  /* 0x00000004ff097e24 */ /* 0x000fe2000f8e00ff */
[----:B------:R-:W-:Y:S04]  /*5530*/  @!P1 R2UR UR4, R8 ;  /* 0x00000000080492ca */ /* 0x000fe800000e0000 */
[----:B------:R-:W-:Y:S11]  /*5540*/  @!P1 R2UR UR5, R9 ;  /* 0x00000000090592ca */ /* 0x000ff600000e0000 */
[----:B------:R-:W-:Y:S02]  /*5550*/  @!UPT UIADD3 URZ, UPT, UPT, URZ, URZ, URZ ;  /* 0x000000fffffff290 */ /* 0x000fe4000fffe0ff */
[----:B------:R2:W-:Y:S01]  /*5560*/  @!UP0 UTMALDG.3D [UR8], [UR4], desc[UR6] ;  /* 0x00000608040085b4 */ /* 0x0005e20008011000 */
[----:B------:R2:W-:Y:S01]  /*5570*/  @!P1 SYNCS.ARRIVE.TRANS64.RED.A0TR RZ, [UR21+0x118], R7 ;  /* 0x00011807ffff99a7 */ /* 0x0005e20008300415 */
[----:B------:R-:W-:Y:S01]  /*5580*/  SYNCS.ARRIVE.TRANS64.RED.A1T0 RZ, [UR33], RZ ;  /* 0x000000ffffff79a7 */ /* 0x000fe20008100421 */
[----:B------:R-:W-:Y:S05]  /*5590*/  BRA.U UP1, `(.L_x_97) ;  /* 0xfffffff5012c7547 */ /* 0x000fea000b83ffff */
[----:B------:R-:W-:-:S04]  /*55a0*/  SHF.L.U32 R3, R15, 0x1f, RZ ;  /* 0x0000001f0f037819 */ /* 0x000fc800000006ff */
[----:B------:R-:W3:Y:S02]  /*55b0*/  SYNCS.PHASECHK.TRANS64.TRYWAIT P0, [UR21+0x120], R3 ;  /* 0x00012003ff0075a7 */ /* 0x000ee40008001115 */
[----:B---3--:R-:W-:Y:S05]  /*55c0*/  @!P0 BRA `(.L_x_98) ;  /* 0x0000003800548947 */ /* 0x008fea0003800000 */
.L_x_186:
[----:B---3--:R-:W-:-:S07]  /*55d0*/  MOV R0, UR21 ;  /* 0x0000001500007c02 */ /* 0x008fce0008000f00 */
.L_x_99:
[----:B---3--:R-:W-:-:S04]  /*55e0*/  SHF.L.U32 R3, R15, 0x1f, RZ ;  /* 0x0000001f0f037819 */ /* 0x008fc800000006ff */
[----:B------:R3:W4:Y:S03]  /*55f0*/  SYNCS.PHASECHK.TRANS64.TRYWAIT P0, [R0+URZ+0x128], R3 ;  /* 0x00012803000075a7 */ /* 0x00072600080011ff */
[----:B----4-:R-:W-:Y:S05]  /*5600*/  @!P0 NANOSLEEP.SYNCS 0x989680 ;  /* 0x009896800000895d */ /* 0x010fea0003900000 */
[----:B------:R-:W4:Y:S02]  /*5610*/  @!P0 SYNCS.PHASECHK.TRANS64 P0, [R0+URZ+0x128], R3 ;  /* 0x00012803000085a7 */ /* 0x000f2400080010ff */
[----:B-12-4-:R-:W-:Y:S05]  /*5620*/  @P0 EXIT ;  /* 0x000000000000094d */ /* 0x016fea0003800000 */
[----:B------:R-:W-:Y:S05]  /*5630*/  BRA `(.L_x_99) ;  /* 0xfffffffc00e87947 */ /* 0x000fea000383ffff */
.L_x_88:
[----:B------:R-:W-:-:S06]  /*5640*/  UISETP.GE.AND UP0, UPT, UR17, 0x4, UPT ;  /* 0x000000041100788c */ /* 0x000fcc000bf06270 */
[----:B------:R-:W-:-:S13]  /*5650*/  PLOP3.LUT P0, PT, PT, PT, UP0, 0x80, 0x8 ;  /* 0x000000000008781c */ /* 0x000fda0003f0f008 */
[----:B-1----:R-:W-:Y:S05]  /*5660*/  @!P0 EXIT ;  /* 0x000000000000894d */ /* 0x002fea0003800000 */
[----:B------:R-:W1:Y:S08]  /*5670*/  S2UR UR4, SR_CgaCtaId ;  /* 0x00000000000479c3 */ /* 0x000e700000008800 */
[----:B------:R-:W-:Y:S01]  /*5680*/  BAR.SYNC.DEFER_BLOCKING 0x6, 0xa0 ;  /* 0x0182800000007b1d */ /* 0x000fe20000010000 */
[C---:B------:R-:W-:Y:S01]  /*5690*/  IMAD.SHL.U32 R6, R96.reuse, 0x40, RZ ;  /* 0x0000004060067824 */ /* 0x040fe200078e00ff */
[C---:B------:R-:W-:Y:S01]  /*56a0*/  LOP3.LUT R98, R96.reuse, 0x60, RZ, 0xc0, !PT ;  /* 0x0000006060627812 */ /* 0x040fe200078ec0ff */
[C---:B------:R-:W-:Y:S01]  /*56b0*/  IMAD.SHL.U32 R71, R96.reuse, 0x20, RZ ;  /* 0x0000002060477824 */ /* 0x040fe200078e00ff */
[----:B------:R-:W-:Y:S01]  /*56c0*/  CS2R R94, SRZ ;  /* 0x00000000005e7805 */ /* 0x000fe2000001ff00 */
[----:B------:R-:W-:Y:S01]  /*56d0*/  IMAD.SHL.U32 R5, R96, 0x2, RZ ;  /* 0x0000000260057824 */ /* 0x000fe200078e00ff */
[----:B------:R-:W-:-:S02]  /*56e0*/  UMOV UR44, 0x400 ;  /* 0x00000400002c7882 */ /* 0x000fc40000000000 */
[----:B------:R-:W2:Y:S01]  /*56f0*/  LDC.64 R84, c[0x0][0x888] ;  /* 0x00022200ff547b82 */ /* 0x000ea20000000a00 */
[----:B------:R-:W-:Y:S01]  /*5700*/  LOP3.LUT R4, R6, 0x180, RZ, 0xc0, !PT ;  /* 0x0000018006047812 */ /* 0x000fe200078ec0ff */
[----:B------:R-:W-:Y:S01]  /*5710*/  IMAD.U32 R37, R96, 0x10000, RZ ;  /* 0x0001000060257824 */ /* 0x000fe200078e00ff */
[----:B------:R-:W-:Y:S01]  /*5720*/  LOP3.LUT R71, R71, 0xc00, RZ, 0xc0, !PT ;  /* 0x00000c0047477812 */ /* 0x000fe200078ec0ff */
[----:B------:R-:W-:Y:S01]  /*5730*/  IMAD.MOV.U32 R36, RZ, RZ, RZ ;  /* 0x000000ffff247224 */ /* 0x000fe200078e00ff */
[----:B------:R-:W-:Y:S01]  /*5740*/  LOP3.LUT R5, R4, 0x20, R5, 0xf8, !PT ;  /* 0x0000002004057812 */ /* 0x000fe200078ef805 */
[C---:B------:R-:W-:Y:S01]  /*5750*/  IMAD.SHL.U32 R4, R96.reuse, 0x8, RZ ;  /* 0x0000000860047824 */ /* 0x040fe200078e00ff */
[----:B------:R-:W-:Y:S01]  /*5760*/  LOP3.LUT R71, R71, 0x40, R6, 0xf8, !PT ;  /* 0x0000004047477812 */ /* 0x000fe200078ef806 */
[----:B------:R-:W3:Y:S01]  /*5770*/  LDC.64 R86, c[0x0][0x890] ;  /* 0x00022400ff567b82 */ /* 0x000ee20000000a00 */
[----:B------:R-:W-:Y:S01]  /*5780*/  LOP3.LUT R37, R37, 0x600000, RZ, 0xc0, !PT ;  /* 0x0060000025257812 */ /* 0x000fe200078ec0ff */
[----:B------:R-:W-:Y:S01]  /*5790*/  IMAD.MOV.U32 R90, RZ, RZ, RZ ;  /* 0x000000ffff5a7224 */ /* 0x000fe200078e00ff */
[----:B------:R-:W-:-:S02]  /*57a0*/  LOP3.LUT R96, R96, 0x2, RZ, 0xc0, !PT ;  /* 0x0000000260607812 */ /* 0x000fc400078ec0ff */
[----:B------:R-:W-:Y:S02]  /*57b0*/  CS2R R92, SRZ ;  /* 0x00000000005c7805 */ /* 0x000fe4000001ff00 */
[----:B------:R-:W-:Y:S01]  /*57c0*/  LOP3.LUT R4, R5, 0x30, R4, 0x78, !PT ;  /* 0x0000003005047812 */ /* 0x000fe200078e7804 */
[----:B------:R-:W4:Y:S01]  /*57d0*/  LDCU UR57, c[0x0][0x370] ;  /* 0x00006e00ff3977ac */ /* 0x000f220008000800 */
[----:B------:R-:W-:Y:S01]  /*57e0*/  LOP3.LUT R71, R71, 0x200, R6, 0xf8, !PT ;  /* 0x0000020047477812 */ /* 0x000fe200078ef806 */
[----:B------:R-:W2:Y:S01]  /*57f0*/  LDC.64 R82, c[0x0][0x8b0] ;  /* 0x00022c00ff527b82 */ /* 0x000ea20000000a00 */
[----:B------:R-:W-:Y:S01]  /*5800*/  IMAD.MOV R91, RZ, RZ, -R96 ;  /* 0x000000ffff5b7224 */ /* 0x000fe200078e0a60 */
[----:B-1----:R-:W-:Y:S01]  /*5810*/  ULEA UR44, UR4, UR44, 0x18 ;  /* 0x0000002c042c7291 */ /* 0x002fe2000f8ec0ff */
[----:B------:R-:W-:Y:S01]  /*5820*/  LOP3.LUT R71, R71, R4, RZ, 0xfc, !PT ;  /* 0x0000000447477212 */ /* 0x000fe200078efcff */
[----:B------:R-:W1:Y:S04]  /*5830*/  LDCU.64 UR62, c[0x0][0x348] ;  /* 0x00006900ff3e77ac */ /* 0x000e680008000a00 */
[----:B------:R-:W1:Y:S01]  /*5840*/  LDC.64 R80, c[0x0][0x8a8] ;  /* 0x00022a00ff507b82 */ /* 0x000e620000000a00 */
[----:B------:R-:W-:-:S02]  /*5850*/  UIADD3 UR4, UPT, UPT, UR44, 0x2200, URZ ;  /* 0x000022002c047890 */ /* 0x000fc4000fffe0ff */
[----:B------:R-:W4:Y:S01]  /*5860*/  LDS R0, [UR44+0x1f0] ;  /* 0x0001f02cff007984 */ /* 0x000f220008000800 */
[----:B------:R-:W1:Y:S03]  /*5870*/  LDCU UR43, c[0x0][0xb0c] ;  /* 0x00016180ff2b77ac */ /* 0x000e660008000800 */
[----:B------:R-:W-:Y:S01]  /*5880*/  IMAD.U32 R97, RZ, RZ, UR4 ;  /* 0x00000004ff617e24 */ /* 0x000fe2000f8e00ff */
[----:B------:R-:W1:Y:S01]  /*5890*/  LDCU UR39, c[0x0][0xb30] ;  /* 0x00016600ff2777ac */ /* 0x000e620008000800 */
[----:B------:R-:W1:Y:S01]  /*58a0*/  LDCU.64 UR46, c[0x0][0x888] ;  /* 0x00011100ff2e77ac */ /* 0x000e620008000a00 */
[----:B------:R-:W1:Y:S01]  /*58b0*/  LDCU.64 UR40, c[0x0][0xb28] ;  /* 0x00016500ff2877ac */ /* 0x000e620008000a00 */
[----:B------:R-:W1:Y:S01]  /*58c0*/  LDCU.128 UR52, c[0x0][0xb10] ;  /* 0x00016200ff3477ac */ /* 0x000e620008000c00 */
[----:B------:R-:W1:Y:S01]  /*58d0*/  LDCU UR56, c[0x0][0x374] ;  /* 0x00006e80ff3877ac */ /* 0x000e620008000800 */
[----:B------:R-:W-:Y:S01]  /*58e0*/  UIADD3 UR61, UPT, UPT, UR44, 0x200, URZ ;  /* 0x000002002c3d7890 */ /* 0x000fe2000fffe0ff */
[----:B--234-:R-:W-:-:S11]  /*58f0*/  IMAD.IADD R37, R0, 0x1, R37 ;  /* 0x0000000100257824 */ /* 0x01cfd600078e0225 */
.L_x_125:
[C---:B------:R-:W-:Y:S02]  /*5900*/  LEA R3, R90.reuse, UR44, 0x3 ;  /* 0x0000002c5a037c11 */ /* 0x040fe4000f8e18ff */
[----:B------:R-:W-:Y:S02]  /*5910*/  SHF.L.U32 R0, R93, 0x1f, RZ ;  /* 0x0000001f5d007819 */ /* 0x000fe400000006ff */
[----:B------:R-:W-:Y:S02]  /*5920*/  LEA R5, R90, UR44, 0x4 ;  /* 0x0000002c5a057c11 */ /* 0x000fe4000f8e20ff */
[----:B------:R-:W2:Y:S02]  /*5930*/  SYNCS.PHASECHK.TRANS64.TRYWAIT P0, [R3+URZ+0x140], R0 ;  /* 0x00014000030075a7 */ /* 0x000ea400080011ff */
[----:B-12---:R-:W-:Y:S05]  /*5940*/  @!P0 BRA `(.L_x_100) ;  /* 0x00000034008c8947 */ /* 0x006fea0003800000 */
.L_x_187:
[----:B------:R-:W3:Y:S01]  /*5950*/  LDS.128 R4, [R5+0x1d0] ;  /* 0x0001d00005047984 */ /* 0x000ee20000000c00 */
[----:B------:R-:W-:Y:S01]  /*5960*/  UISETP.GE.AND UP0, UPT, UR42, 0x1, UPT ;  /* 0x000000012a00788c */ /* 0x000fe2000bf06270 */
[----:B------:R-:W-:Y:S01]  /*5970*/  @!PT LDS RZ, [RZ] ;  /* 0x00000000fffff984 */ /* 0x000fe20000000800 */
[----:B------:R-:W-:Y:S01]  /*5980*/  @!PT LDS RZ, [RZ] ;  /* 0x00000000fffff984 */ /* 0x000fe20000000800 */
[----:B------:R-:W-:Y:S01]  /*5990*/  @!PT LDS RZ, [RZ] ;  /* 0x00000000fffff984 */ /* 0x000fe20000000800 */
[----:B------:R-:W-:Y:S01]  /*59a0*/  @!PT LDS RZ, [RZ] ;  /* 0x00000000fffff984 */ /* 0x000fe20000000800 */
[----:B------:R4:W-:Y:S06]  /*59b0*/  MEMBAR.ALL.CTA ;  /* 0x0000000000007992 */ /* 0x0009ec0000008000 */
[----:B----4-:R-:W4:Y:S01]  /*59c0*/  FENCE.VIEW.ASYNC.S ;  /* 0x00000000000073c6 */ /* 0x010f220000000000 */
[----:B---3--:R-:W-:Y:S11]  /*59d0*/  LOP3.LUT P0, RZ, R6, 0x1, RZ, 0xc0, !PT ;  /* 0x0000000106ff7812 */ /* 0x008ff6000780c0ff */
[----:B------:R-:W-:Y:S02]  /*59e0*/  @!UPT UIADD3 URZ, UPT, UPT, URZ, URZ, URZ ;  /* 0x000000fffffff290 */ /* 0x000fe4000fffe0ff */
[----:B----4-:R-:W-:Y:S01]  /*59f0*/  VOTEU.ANY UP1, P0 ;  /* 0x0000000000ff7886 */ /* 0x010fe20000020100 */
[----:B------:R-:W-:Y:S01]  /*5a00*/  PLOP3.LUT P0, PT, PT, PT, UP1, 0x80, 0x8 ;  /* 0x000000000008781c */ /* 0x000fe20003f0f018 */
[----:B------:R-:W-:Y:S11]  /*5a10*/  UP2UR UR45, UPR, URZ, 0x2 ;  /* 0x00000002ff2d7883 */ /* 0x000ff60008000000 */
[----:B------:R-:W-:Y:S01]  /*5a20*/  @!UPT UIADD3 URZ, UPT, UPT, URZ, URZ, URZ ;  /* 0x000000fffffff290 */ /* 0x000fe2000fffe0ff */
[----:B--2---:R-:W-:Y:S02]  /*5a30*/  @P0 SHF.R.U32.HI R0, RZ, 0x10, R5 ;  /* 0x00000010ff000819 */ /* 0x004fe40000011605 */
        /* <DEDUP_REMOVED lines=12> */
[----:B------:R-:W3:Y:S01]  /*5b00*/  LDCU UR12, c[0x0][0xb20] ;  /* 0x00016400ff0c77ac */ /* 0x000ee20008000800 */
[----:B-1----:R-:W-:Y:S02]  /*5b10*/  UIMAD.WIDE.U32 UR4, UR56, UR55, URZ ;  /* 0x00000037380472a5 */ /* 0x002fe4000f8e00ff */
[----:B------:R-:W-:Y:S02]  /*5b20*/  UIMAD.WIDE.U32 UR6, UR57, UR52, URZ ;  /* 0x00000034390672a5 */ /* 0x000fe4000f8e00ff */
[----:B------:R-:W-:Y:S02]  /*5b30*/  UISETP.NE.AND UP0, UPT, UR54, 0x1, UPT ;  /* 0x000000013600788c */ /* 0x000fe4000bf05270 */
[----:B------:R-:W-:Y:S02]  /*5b40*/  UIMAD.WIDE.U32 UR8, UR37, UR55, URZ ;  /* 0x00000037250872a5 */ /* 0x000fe4000f8e00ff */
[----:B------:R-:W-:Y:S02]  /*5b50*/  UIMAD.WIDE.U32 UR10, UR38, UR52, URZ ;  /* 0x00000034260a72a5 */ /* 0x000fe4000f8e00ff */
[----:B------:R-:W-:Y:S02]  /*5b60*/  UISETP.NE.AND UP1, UPT, UR43, 0x1, UPT ;  /* 0x000000012b00788c */ /* 0x000fe4000bf25270 */
[----:B------:R-:W-:Y:S01]  /*5b70*/  UISETP.NE.AND UP2, UPT, UR42, 0x1, UPT ;  /* 0x000000012a00788c */ /* 0x000fe2000bf45270 */
[----:B------:R-:W-:Y:S02]  /*5b80*/  UMOV UR4, UR5 ;  /* 0x0000000500047c82 */ /* 0x000fe40008000000 */
[----:B---3--:R-:W-:Y:S03]  /*5b90*/  USHF.R.U32.HI UR5, URZ, UR12, UR4 ;  /* 0x0000000cff057299 */ /* 0x008fe60008011604 */
[----:B------:R-:W-:Y:S02]  /*5ba0*/  UMOV UR4, UR7 ;  /* 0x0000000700047c82 */ /* 0x000fe40008000000 */
[----:B------:R-:W-:Y:S02]  /*5bb0*/  USHF.R.U32.HI UR7, URZ, UR53, UR4 ;  /* 0x00000035ff077299 */ /* 0x000fe40008011604 */
[----:B------:R-:W-:Y:S02]  /*5bc0*/  USEL UR4, UR56, UR5, !UP0 ;  /* 0x0000000538047287 */ /* 0x000fe4000c000000 */
[----:B------:R-:W-:Y:S01]  /*5bd0*/  USEL UR7, UR57, UR7, !UP1 ;  /* 0x0000000739077287 */ /* 0x000fe2000c800000 */
[----:B------:R-:W-:Y:S01]  /*5be0*/  UMOV UR5, UR9 ;  /* 0x0000000900057c82 */ /* 0x000fe20008000000 */
[----:B------:R-:W-:Y:S02]  /*5bf0*/  UIMAD.WIDE.U32 UR8, UR4, UR40, URZ ;  /* 0x00000028040872a5 */ /* 0x000fe4000f8e00ff */
[----:B------:R-:W-:Y:S03]  /*5c00*/  USHF.R.U32.HI UR6, URZ, UR12, UR5 ;  /* 0x0000000cff067299 */ /* 0x000fe60008011605 */
[----:B------:R-:W-:Y:S01]  /*5c10*/  UMOV UR5, UR11 ;  /* 0x0000000b00057c82 */ /* 0x000fe20008000000 */
[----:B------:R-:W-:Y:S02]  /*5c20*/  UIMAD.WIDE.U32 UR10, UR7, UR40, URZ ;  /* 0x00000028070a72a5 */ /* 0x000fe4000f8e00ff */
[----:B------:R-:W-:Y:S02]  /*5c30*/  USHF.R.U32.HI UR12, URZ, UR53, UR5 ;  /* 0x00000035ff0c7299 */ /* 0x000fe40008011605 */
[----:B------:R-:W-:Y:S01]  /*5c40*/  USEL UR6, UR37, UR6, !UP0 ;  /* 0x0000000625067287 */ /* 0x000fe2000c000000 */
[----:B------:R-:W-:Y:S02]  /*5c50*/  UMOV UR5, UR9 ;  /* 0x0000000900057c82 */ /* 0x000fe40008000000 */
[----:B------:R-:W-:Y:S01]  /*5c60*/  UMOV UR10, UR11 ;  /* 0x0000000b000a7c82 */ /* 0x000fe20008000000 */
[----:B------:R-:W-:Y:S02]  /*5c70*/  @UP2 USHF.R.U32.HI UR4, URZ, UR41, UR5 ;  /* 0x00000029ff042299 */ /* 0x000fe40008011605 */
[----:B------:R-:W-:Y:S02]  /*5c80*/  @UP2 USHF.R.U32.HI UR7, URZ, UR41, UR10 ;  /* 0x00000029ff072299 */ /* 0x000fe4000801160a */
[----:B------:R-:W-:Y:S02]  /*5c90*/  UIMAD UR4, UR42, UR4, URZ ;  /* 0x000000042a0472a4 */ /* 0x000fe4000f8e02ff */
[----:B------:R-:W-:Y:S02]  /*5ca0*/  UIMAD.WIDE.U32 UR10, UR6, UR40, URZ ;  /* 0x00000028060a72a5 */ /* 0x000fe4000f8e00ff */
[----:B------:R-:W-:Y:S02]  /*5cb0*/  USEL UR5, UR38, UR12, !UP1 ;  /* 0x0000000c26057287 */ /* 0x000fe4000c800000 */
[----:B------:R-:W-:Y:S02]  /*5cc0*/  UIMAD UR8, UR42, UR7, URZ ;  /* 0x000000072a0872a4 */ /* 0x000fe4000f8e02ff */
[----:B------:R-:W-:Y:S03]  /*5cd0*/  UISETP.GE.AND UP0, UPT, UR6, UR4, UPT ;  /* 0x000000040600728c */ /* 0x000fe6000bf06270 */
[----:B------:R-:W-:Y:S01]  /*5ce0*/  UMOV UR4, UR11 ;  /* 0x0000000b00047c82 */ /* 0x000fe20008000000 */
[----:B------:R-:W-:Y:S02]  /*5cf0*/  UISETP.GE.OR UP0, UPT, UR5, UR8, UP0 ;  /* 0x000000080500728c */ /* 0x000fe40008706670 */
[----:B------:R-:W-:Y:S02]  /*5d00*/  USHF.R.U32.HI UR4, URZ, UR41, UR4 ;  /* 0x00000029ff047299 */ /* 0x000fe40008011604 */
[----:B------:R-:W-:Y:S02]  /*5d10*/  UIMAD.WIDE.U32 UR8, UR5, UR40, URZ ;  /* 0x00000028050872a5 */ /* 0x000fe4000f8e00ff */
[----:B------:R-:W-:Y:S02]  /*5d20*/  USEL UR11, UR6, UR4, !UP2 ;  /* 0x00000004060b7287 */ /* 0x000fe4000d000000 */
[----:B------:R-:W-:Y:S02]  /*5d30*/  UIADD3 UR8, UPT, UPT, -UR5, URZ, URZ ;  /* 0x000000ff05087290 */ /* 0x000fe4000fffe1ff */
[----:B------:R-:W-:Y:S01]  /*5d40*/  UIADD3 UR10, UPT, UPT, -UR11, URZ, URZ ;  /* 0x000000ff0b0a7290 */ /* 0x000fe2000fffe1ff */
[----:B------:R-:W-:Y:S01]  /*5d50*/  @!UP0 UMOV UR4, UR9 ;  /* 0x0000000900048c82 */ /* 0x000fe20008000000 */
[----:B------:R-:W-:Y:S02]  /*5d60*/  UIADD3 UR9, UPT, UPT, -UR6, URZ, URZ ;  /* 0x000000ff06097290 */ /* 0x000fe4000fffe1ff */
[----:B------:R-:W-:Y:S02]  /*5d70*/  @!UP0 USHF.R.U32.HI UR4, URZ, UR41, UR4 ;  /* 0x00000029ff048299 */ /* 0x000fe40008011604 */
[----:B------:R-:W-:Y:S02]  /*5d80*/  UIMAD UR10, UR42, UR10, UR6 ;  /* 0x0000000a2a0a72a4 */ /* 0x000fe4000f8e0206 */
[----:B------:R-:W-:Y:S04]  /*5d90*/  @!UP0 USEL UR4, UR5, UR4, !UP2 ;  /* 0x0000000405048287 */ /* 0x000fe8000d000000 */
[----:B------:R-:W-:Y:S02]  /*5da0*/  @!UP0 UIMAD UR10, UR7, UR10, UR4 ;  /* 0x0000000a070a82a4 */ /* 0x000fe4000f8e0204 */
[----:B------:R-:W-:Y:S02]  /*5db0*/  @!UP0 UIADD3 UR11, UPT, UPT, UR11, -UR4, URZ ;  /* 0x800000040b0b8290 */ /* 0x000fe4000fffe0ff */
[----:B------:R-:W-:Y:S02]  /*5dc0*/  UIMAD UR7, UR43, UR8, UR38 ;  /* 0x000000082b0772a4 */ /* 0x000fe4000f8e0226 */
[----:B------:R-:W-:Y:S02]  /*5dd0*/  @!UP0 UIMAD UR6, UR11, UR42, UR5 ;  /* 0x0000002a0b0682a4 */ /* 0x000fe4000f8e0205 */
[----:B------:R-:W-:Y:S01]  /*5de0*/  UIMAD UR4, UR54, UR9, UR37 ;  /* 0x00000009360472a4 */ /* 0x000fe2000f8e0225 */
[----:B------:R-:W-:Y:S02]  /*5df0*/  @!UP0 UMOV UR5, UR10 ;  /* 0x0000000a00058c82 */ /* 0x000fe40008000000 */
[----:B------:R-:W-:Y:S02]  /*5e00*/  UIMAD UR38, UR5, UR43, UR7 ;  /* 0x0000002b052672a4 */ /* 0x000fe4000f8e0207 */
[----:B------:R-:W-:Y:S11]  /*5e10*/  UIMAD UR37, UR6, UR54, UR4 ;  /* 0x00000036062572a4 */ /* 0x000ff6000f8e0204 */
[----:B------:R-:W-:Y:S01]  /*5e20*/  @!UPT UIADD3 URZ, UPT, UPT, URZ, URZ, URZ ;  /* 0x000000fffffff290 */ /* 0x000fe2000fffe0ff */
.L_x_101:
[----:B-1----:R-:W-:Y:S01]  /*5e30*/  UISETP.NE.AND UP0, UPT, UR39, 0x1, UPT ;  /* 0x000000012700788c */ /* 0x002fe2000bf05270 */
[----:B------:R-:W-:Y:S01]  /*5e40*/  IADD3 R90, PT, PT, R90, 0x1, RZ ;  /* 0x000000015a5a7810 */ /* 0x000fe20007ffe0ff */
[----:B------:R-:W-:Y:S02]  /*5e50*/  USHF.L.U32 UR50, UR16, 0x6, URZ ;  /* 0x0000000610327899 */ /* 0x000fe400080006ff */
[----:B------:R-:W-:Y:S07]  /*5e60*/  USHF.L.U32 UR49, UR20, 0x7, URZ ;  /* 0x0000000714317899 */ /* 0x000fee00080006ff */
[----:B------:R-:W1:Y:S01]  /*5e70*/  @!UP0 LDCU.128 UR12, c[0x0][0xb10] ;  /* 0x00016200ff0c87ac */ /* 0x000e620008000c00 */
[----:B------:R-:W3:Y:S01]  /*5e80*/  @!UP0 LDCU UR5, c[0x0][0xb0c] ;  /* 0x00016180ff0587ac */ /* 0x000ee20008000800 */
[----:B------:R-:W4:Y:S01]  /*5e90*/  @!UP0 LDCU UR10, c[0x0][0xb20] ;  /* 0x00016400ff0a87ac */ /* 0x000f220008000800 */
[----:B-1----:R-:W-:Y:S02]  /*5ea0*/  UIMAD.WIDE.U32 UR8, UR38, UR12, URZ ;  /* 0x0000000c260872a5 */ /* 0x002fe4000f8e00ff */
[----:B------:R-:W-:Y:S02]  /*5eb0*/  UIMAD.WIDE.U32 UR6, UR37, UR15, URZ ;  /* 0x0000000f250672a5 */ /* 0x000fe4000f8e00ff */
[----:B------:R-:W-:Y:S03]  /*5ec0*/  @!UP0 UISETP.NE.AND UP1, UPT, UR14, 0x1, UPT ;  /* 0x000000010e00888c */ /* 0x000fe6000bf25270 */
[----:B------:R-:W-:Y:S01]  /*5ed0*/  @!UP0 UMOV UR4, UR9 ;  /* 0x0000000900048c82 */ /* 0x000fe20008000000 */
[----:B---3--:R-:W-:Y:S02]  /*5ee0*/  @!UP0 UISETP.NE.AND UP2, UPT, UR5, 0x1, UPT ;  /* 0x000000010500888c */ /* 0x008fe4000bf45270 */
[----:B------:R-:W-:Y:S01]  /*5ef0*/  @!UP0 USHF.R.U32.HI UR4, URZ, UR13, UR4 ;  /* 0x0000000dff048299 */ /* 0x000fe20008011604 */
[----:B------:R-:W-:Y:S02]  /*5f00*/  @!UP0 UMOV UR6, UR7 ;  /* 0x0000000700068c82 */ /* 0x000fe40008000000 */
[----:B----4-:R-:W-:Y:S02]  /*5f10*/  @!UP0 USHF.R.U32.HI UR6, URZ, UR10, UR6 ;  /* 0x0000000aff068299 */ /* 0x010fe40008011606 */
[----:B------:R-:W-:Y:S02]  /*5f20*/  @!UP0 USEL UR7, UR38, UR4, !UP2 ;  /* 0x0000000426078287 */ /* 0x000fe4000d000000 */
[----:B------:R-:W-:Y:S04]  /*5f30*/  @!UP0 USEL UR6, UR37, UR6, !UP1 ;  /* 0x0000000625068287 */ /* 0x000fe8000c800000 */
[----:B------:R-:W-:Y:S02]  /*5f40*/  @!UP0 UIADD3 UR4, UPT, UPT, -UR7, UR6, URZ ;  /* 0x0000000607048290 */ /* 0x000fe4000fffe1ff */
[----:B------:R-:W-:Y:S02]  /*5f50*/  @!UP0 UIADD3 UR6, UPT, UPT, UR7, -UR6, URZ ;  /* 0x8000000607068290 */ /* 0x000fe4000fffe0ff */
[----:B------:R-:W-:Y:S02]  /*5f60*/  @!UP0 UIMAD UR38, UR4, UR5, UR38 ;  /* 0x00000005042682a4 */ /* 0x000fe4000f8e0226 */
[----:B------:R-:W-:Y:S02]  /*5f70*/  @!UP0 UIMAD UR37, UR6, UR14, UR37 ;  /* 0x0000000e062582a4 */ /* 0x000fe4000f8e0225 */
[----:B------:R-:W-:Y:S09]  /*5f80*/  ULOP3.LUT UP0, URZ, UR61, 0x1b0, URZ, 0xc0, !UPT ;  /* 0x000001b03dff7892 */ /* 0x000ff2000f80c0ff */
[----:B------:R-:W-:Y:S05]  /*5f90*/  BRA.U !UP0, `(.L_x_102) ;  /* 0x0000000108407547 */ /* 0x000fea000b800000 */
[----:B------:R-:W1:Y:S01]  /*5fa0*/  LDCU.64 UR8, c[0x4][0x80] ;  /* 0x01001000ff0877ac */ /* 0x000e620008000a00 */
[----:B------:R-:W-:Y:S01]  /*5fb0*/  MOV R3, 0x0 ;  /* 0x0000000000037802 */ /* 0x000fe20000000f00 */
[----:B------:R-:W-:Y:S02]  /*5fc0*/  HFMA2 R12, -RZ, RZ, 0, 5.9604644775390625e-08 ;  /* 0x00000001ff0c7431 */ /* 0x000fe400000001ff */
[----:B------:R-:W-:Y:S02]  /*5fd0*/  IMAD.MOV.U32 R8, RZ, RZ, 0x70 ;  /* 0x00000070ff087424 */ /* 0x000fe400078e00ff */
[----:B------:R-:W-:Y:S01]  /*5fe0*/  IMAD.MOV.U32 R13, RZ, RZ, RZ ;  /* 0x000000ffff0d7224 */ /* 0x000fe200078e00ff */
[----:B------:R-:W3:Y:S01]  /*5ff0*/  LDCU.64 UR6, c[0x4][0x88] ;  /* 0x01001100ff0677ac */ /* 0x000ee20008000a00 */
[----:B------:R-:W4:Y:S01]  /*6000*/  LDC.64 R2, c[0x4][R3] ;  /* 0x0100000003027b82 */ /* 0x000f220000000a00 */
[----:B------:R-:W2:Y:S01]  /*6010*/  LDCU.64 UR4, c[0x4][0x8] ;  /* 0x01000100ff0477ac */ /* 0x000ea20008000a00 */
[----:B-1----:R-:W-:Y:S01]  /*6020*/  MOV R5, UR9 ;  /* 0x0000000900057c02 */ /* 0x002fe20008000f00 */
[----:B------:R-:W-:Y:S01]  /*6030*/  IMAD.U32 R4, RZ, RZ, UR8 ;  /* 0x00000008ff047e24 */ /* 0x000fe2000f8e00ff */
[----:B---3--:R-:W-:Y:S01]  /*6040*/  MOV R7, UR7 ;  /* 0x0000000700077c02 */ /* 0x008fe20008000f00 */
[----:B------:R-:W-:Y:S01]  /*6050*/  IMAD.U32 R6, RZ, RZ, UR6 ;  /* 0x00000006ff067e24 */ /* 0x000fe2000f8e00ff */
[----:B--2---:R-:W-:Y:S01]  /*6060*/  MOV R11, UR5 ;  /* 0x00000005000b7c02 */ /* 0x004fe20008000f00 */
[----:B------:R-:W-:Y:S02]  /*6070*/  IMAD.U32 R10, RZ, RZ, UR4 ;  /* 0x00000004ff0a7e24 */ /* 0x000fe4000f8e00ff */
[----:B------:R-:W-:Y:S07]  /*6080*/  LEPC R20, `(.L_x_102) ;  /* 0x000000001014794e */ /* 0x000fee0000000000 */
[----:B----45:R-:W-:Y:S05]  /*6090*/  CALL.ABS.NOINC R2 ;  /* 0x0000000002007343 */ /* 0x030fea0003c00000 */
.L_x_102:
[----:B------:R-:W-:Y:S01]  /*60a0*/  LOP3.LUT P0, RZ, R97, 0x1b0, RZ, 0xc0, !PT ;  /* 0x000001b061ff7812 */ /* 0x000fe2000780c0ff */
[----:B------:R-:W-:Y:S11]  /*60b0*/  BSSY.RECONVERGENT B6, `(.L_x_103) ;  /* 0x0000013000067945 */ /* 0x000ff60003800200 */
[----:B------:R-:W-:Y:S01]  /*60c0*/  @!UPT UIADD3 URZ, UPT, UPT, URZ, URZ, URZ ;  /* 0x000000fffffff290 */ /* 0x000fe2000fffe0ff */
[----:B------:R-:W-:Y:S05]  /*60d0*/  @!P0 BRA `(.L_x_104) ;  /* 0x0000000000408947 */ /* 0x000fea0003800000 */
        /* <DEDUP_REMOVED lines=16> */
.L_x_104:
[----:B------:R-:W-:Y:S05]  /*61e0*/  BSYNC.RECONVERGENT B6 ;  /* 0x0000000000067941 */ /* 0x000fea0003800200 */
.L_x_103:
[----:B------:R-:W-:Y:S02]  /*61f0*/  ISETP.NE.U32.AND P0, PT, RZ, UR46, PT ;  /* 0x0000002eff007c0c */ /* 0x000fe4000bf05070 */
[C---:B------:R-:W-:Y:S02]  /*6200*/  ISETP.NE.U32.AND P4, PT, R86.reuse, RZ, PT ;  /* 0x000000ff5600720c */ /* 0x040fe40003f85070 */
[----:B------:R-:W-:Y:S02]  /*6210*/  ISETP.NE.U32.AND P1, PT, R86, RZ, PT ;  /* 0x000000ff5600720c */ /* 0x000fe40003f25070 */
[----:B------:R-:W-:Y:S02]  /*6220*/  ISETP.NE.AND.EX P0, PT, RZ, UR47, PT, P0 ;  /* 0x0000002fff007c0c */ /* 0x000fe4000bf05300 */
[C---:B------:R-:W-:Y:S02]  /*6230*/  ISETP.NE.AND.EX P4, PT, R87.reuse, RZ, PT, P4 ;  /* 0x000000ff5700720c */ /* 0x040fe40003f85340 */
[----:B------:R-:W-:Y:S02]  /*6240*/  ISETP.NE.AND.EX P1, PT, R87, RZ, P0, P1 ;  /* 0x000000ff5700720c */ /* 0x000fe40000725310 */
[----:B------:R-:W-:Y:S02]  /*6250*/  ISETP.NE.U32.AND P5, PT, R82, RZ, PT ;  /* 0x000000ff5200720c */ /* 0x000fe40003fa5070 */
[----:B------:R-:W-:Y:S02]  /*6260*/  ISETP.NE.U32.AND P2, PT, RZ, UR46, PT ;  /* 0x0000002eff007c0c */ /* 0x000fe4000bf45070 */
[----:B------:R-:W-:Y:S02]  /*6270*/  PLOP3.LUT P0, PT, PT, PT, PT, 0x8, 0x80 ;  /* 0x000000000080781c */ /* 0x000fe40003f0e170 */
[----:B------:R-:W-:Y:S02]  /*6280*/  ISETP.NE.AND.EX P5, PT, R83, RZ, PT, P5 ;  /* 0x000000ff5300720c */ /* 0x000fe40003fa5350 */
[----:B------:R-:W-:Y:S03]  /*6290*/  ISETP.NE.AND.EX P2, PT, RZ, UR47, PT, P2 ;  /* 0x0000002fff007c0c */ /* 0x000fe6000bf45320 */
[----:B------:R-:W-:Y:S01]  /*62a0*/  @!P1 PLOP3.LUT P0, PT, P4, PT, PT, 0x80, 0x8 ;  /* 0x000000000008981c */ /* 0x000fe2000270f070 */
[----:B------:R-:W-:Y:S01]  /*62b0*/  @!UPT UIADD3 URZ, UPT, UPT, URZ, URZ, URZ ;  /* 0x000000fffffff290 */ /* 0x000fe2000fffe0ff */
[----:B------:R-:W-:Y:S11]  /*62c0*/  @!P4 BRA `(.L_x_105) ;  /* 0x000000000030c947 */ /* 0x000ff60003800000 */
[----:B------:R-:W-:Y:S01]  /*62d0*/  ISETP.NE.U32.AND P3, PT, R84, RZ, PT ;  /* 0x000000ff5400720c */ /* 0x000fe20003f65070 */
[----:B------:R-:W1:Y:S01]  /*62e0*/  LDCU.64 UR4, c[0x0][0x358] ;  /* 0x00006b00ff0477ac */ /* 0x000e620008000a00 */
[----:B------:R-:W-:Y:S02]  /*62f0*/  IMAD.MOV.U32 R88, RZ, RZ, 0x1 ;  /* 0x00000001ff587424 */ /* 0x000fe400078e00ff */
[----:B------:R-:W-:Y:S11]  /*6300*/  ISETP.NE.AND.EX P3, PT, R85, RZ, PT, P3 ;  /* 0x000000ff5500720c */ /* 0x000ff60003f65330 */
[----:B------:R-:W-:Y:S02]  /*6310*/  @!UPT UIADD3 URZ, UPT, UPT, URZ, URZ, URZ ;  /* 0x000000fffffff290 */ /* 0x000fe4000fffe0ff */
[----:B------:R-:W3:Y:S01]  /*6320*/  @P3 LDC.64 R2, c[0x0][0x888] ;  /* 0x00022200ff023b82 */ /* 0x000ee20000000a00 */
[----:B--2---:R-:W-:Y:S04]  /*6330*/  @P3 IMAD R0, R86, UR36, RZ ;  /* 0x0000002456003c24 */ /* 0x004fe8000f8e02ff */
[----:B---3--:R-:W-:Y:S04]  /*6340*/  @P3 IMAD.WIDE R2, R0, 0x4, R2 ;  /* 0x0000000400023825 */ /* 0x008fe800078e0202 */
[----:B------:R-:W-:Y:S01]  /*6350*/  HFMA2 R0, -RZ, RZ, 0, 5.9604644775390625e-08 ;  /* 0x00000001ff007431 */ /* 0x000fe200000001ff */
[----:B-1---5:R1:W5:Y:S04]  /*6360*/  @P3 LDG.E R41, desc[UR4][R2.64] ;  /* 0x0000000402293981 */ /* 0x022368000c1e1900 */
[----:B------:R-:W-:Y:S01]  /*6370*/  @!P3 PRMT R88, R0, 0x7610, R88 ;  /* 0x000076100058b816 */ /* 0x000fe20000000058 */
[----:B-1----:R-:W3:Y:S06]  /*6380*/  @!P3 LDC R41, c[0x0][0x880] ;  /* 0x00022000ff29bb82 */ /* 0x002eec0000000800 */
.L_x_105:
[----:B------:R-:W-:Y:S05]  /*6390*/  @!P5 BRA `(.L_x_106) ;  /* 0x000000000024d947 */ /* 0x000fea0003800000 */
[----:B------:R-:W-:Y:S01]  /*63a0*/  ISETP.NE.U32.AND P3, PT, R80, RZ, PT ;  /* 0x000000ff5000720c */ /* 0x000fe20003f65070 */
[----:B------:R-:W1:Y:S03]  /*63b0*/  LDCU.64 UR4, c[0x0][0x358] ;  /* 0x00006b00ff0477ac */ /* 0x000e660008000a00 */
[----:B------:R-:W-:Y:S11]  /*63c0*/  ISETP.NE.AND.EX P3, PT, R81, RZ, PT, P3 ;  /* 0x000000ff5100720c */ /* 0x000ff60003f65330 */
[----:B------:R-:W-:Y:S02]  /*63d0*/  @!UPT UIADD3 URZ, UPT, UPT, URZ, URZ, URZ ;  /* 0x000000fffffff290 */ /* 0x000fe4000fffe0ff */
[----:B------:R-:W4:Y:S01]  /*63e0*/  @P3 LDC.64 R2, c[0x0][0x8a8] ;  /* 0x00022a00ff023b82 */ /* 0x000f220000000a00 */
[----:B--2---:R-:W-:Y:S04]  /*63f0*/  @P3 IMAD R0, R82, UR36, RZ ;  /* 0x0000002452003c24 */ /* 0x004fe8000f8e02ff */
[----:B----4-:R-:W-:Y:S05]  /*6400*/  @P3 IMAD.WIDE R2, R0, 0x4, R2 ;  /* 0x0000000400023825 */ /* 0x010fea00078e0202 */
[----:B-1---5:R1:W5:Y:S02]  /*6410*/  @P3 LDG.E R38, desc[UR4][R2.64] ;  /* 0x0000000402263981 */ /* 0x022364000c1e1900 */
[----:B-1----:R-:W4:Y:S02]  /*6420*/  @!P3 LDC R38, c[0x0][0x8a0] ;  /* 0x00022800ff26bb82 */ /* 0x002f240000000800 */
.L_x_106:
[----:B---3-5:R-:W-:Y:S01]  /*6430*/  FSETP.NEU.AND P3, PT, R41, RZ, PT ;  /* 0x000000ff2900720b */ /* 0x028fe20003f6d000 */
[----:B------:R-:W-:Y:S01]  /*6440*/  BSSY B1, `(.L_x_107) ;  /* 0x0000041000017945 */ /* 0x000fe20003800000 */
[----:B------:R-:W-:Y:S01]  /*6450*/  SEL R6, RZ, 0xffffffff, P2 ;  /* 0xffffffffff067807 */ /* 0x000fe20001000000 */
[----:B------:R-:W-:Y:S01]  /*6460*/  IMAD.MOV.U32 R105, RZ, RZ, 0x1 ;  /* 0x00000001ff697424 */ /* 0x000fe200078e00ff */
[----:B------:R-:W-:Y:S02]  /*6470*/  LOP3.LUT P2, RZ, R88, 0xff, RZ, 0xc0, !PT ;  /* 0x000000ff58ff7812 */ /* 0x000fe4000784c0ff */
[----:B------:R-:W-:Y:S02]  /*6480*/  CS2R R78, SRZ ;  /* 0x00000000004e7805 */ /* 0x000fe4000001ff00 */
[----:B------:R-:W-:Y:S02]  /*6490*/  @!P1 SEL R3, RZ, 0xffffffff, P3 ;  /* 0xffffffffff039807 */ /* 0x000fe40001800000 */
[----:B------:R-:W-:Y:S02]  /*64a0*/  CS2R R76, SRZ ;  /* 0x00000000004c7805 */ /* 0x000fe4000001ff00 */
[----:B------:R-:W-:Y:S02]  /*64b0*/  LEA R2, R94, UR44, 0x3 ;  /* 0x0000002c5e027c11 */ /* 0x000fe4000f8e18ff */
[----:B------:R-:W-:Y:S02]  /*64c0*/  CS2R R74, SRZ ;  /* 0x00000000004a7805 */ /* 0x000fe4000001ff00 */
[----:B------:R-:W-:Y:S02]  /*64d0*/  @P0 SEL R3, R6, R3, !P2 ;  /* 0x0000000306030207 */ /* 0x000fe40005000000 */
[----:B------:R-:W-:Y:S02]  /*64e0*/  CS2R R72, SRZ ;  /* 0x0000000000487805 */ /* 0x000fe4000001ff00 */
[C---:B------:R-:W-:Y:S02]  /*64f0*/  LEA R99, R36.reuse, UR44, 0x3 ;  /* 0x0000002c24637c11 */ /* 0x040fe4000f8e18ff */
[----:B------:R-:W-:Y:S02]  /*6500*/  @!P1 LOP3.LUT R3, R3, 0x1, RZ, 0xc0, !PT ;  /* 0x0000000103039812 */ /* 0x000fe400078ec0ff */
[----:B------:R-:W-:Y:S02]  /*6510*/  SHF.L.U32 R4, R95, 0x1f, RZ ;  /* 0x0000001f5f047819 */ /* 0x000fe400000006ff */
[----:B------:R-:W-:Y:S02]  /*6520*/  ISETP.NE.U32.OR P6, PT, R3, 0x1, P1 ;  /* 0x000000010300780c */ /* 0x000fe40000fc5470 */
[----:B------:R-:W-:Y:S02]  /*6530*/  LEA.HI R39, R36, R36, RZ, 0x1 ;  /* 0x0000002424277211 */ /* 0x000fe400078f08ff */
[----:B------:R-:W-:Y:S02]  /*6540*/  SEL R3, RZ, 0xffffffff, P3 ;  /* 0xffffffffff037807 */ /* 0x000fe40001800000 */
[----:B------:R-:W-:Y:S01]  /*6550*/  P2R R100, PR, RZ, 0x40 ;  /* 0x00000040ff647803 */ /* 0x000fe20000000000 */
[C---:B--2---:R-:W-:Y:S01]  /*6560*/  IMAD.SHL.U32 R0, R39.reuse, 0x40, RZ ;  /* 0x0000004027007824 */ /* 0x044fe200078e00ff */
[----:B------:R-:W-:Y:S02]  /*6570*/  @P4 SEL R3, R6, R3, !P2 ;  /* 0x0000000306034207 */ /* 0x000fe40005000000 */
[----:B------:R-:W-:Y:S02]  /*6580*/  LOP3.LUT R39, R39, 0xffe, RZ, 0xc0, !PT ;  /* 0x00000ffe27277812 */ /* 0x000fe400078ec0ff */
[----:B------:R-:W-:Y:S02]  /*6590*/  LOP3.LUT R0, R0, 0xffffff80, RZ, 0xc0, !PT ;  /* 0xffffff8000007812 */ /* 0x000fe400078ec0ff */
[----:B------:R-:W-:Y:S01]  /*65a0*/  @P6 SHF.L.U32 R5, R92, 0x1f, RZ ;  /* 0x0000001f5c056819 */ /* 0x000fe200000006ff */
[----:B------:R-:W-:Y:S01]  /*65b0*/  IMAD.IADD R39, R36, 0x1, -R39 ;  /* 0x0000000124277824 */ /* 0x000fe200078e0a27 */
[----:B------:R-:W-:Y:S01]  /*65c0*/  LOP3.LUT R3, R3, 0x1, RZ, 0xc0, !PT ;  /* 0x0000000103037812 */ /* 0x000fe200078ec0ff */
[----:B------:R-:W-:Y:S01]  /*65d0*/  IMAD.IADD R0, R37, 0x1, R0 ;  /* 0x0000000125007824 */ /* 0x000fe200078e0200 */
[----:B------:R-:W1:Y:S02]  /*65e0*/  @P6 SYNCS.PHASECHK.TRANS64.TRYWAIT P1, [R2+URZ+0x110], R5 ;  /* 0x00011005020065a7 */ /* 0x000e6400080211ff */
[----:B------:R-:W-:Y:S01]  /*65f0*/  ISETP.NE.U32.AND P5, PT, R3, 0x1, PT ;  /* 0x000000010300780c */ /* 0x000fe20003fa5070 */
[----:B------:R-:W-:Y:S03]  /*6600*/  IMAD R39, R39, 0x100000, R0 ;  /* 0x0010000027277824 */ /* 0x000fe600078e0200 */
[----:B------:R-:W-:Y:S01]  /*6610*/  P2R R106, PR, RZ, 0x20 ;  /* 0x00000020ff6a7803 */ /* 0x000fe20000000000 */
[----:B------:R2:W3:Y:S01]  /*6620*/  SYNCS.PHASECHK.TRANS64.TRYWAIT P0, [R99+URZ+0x160], R4 ;  /* 0x00016004630075a7 */ /* 0x0004e200080011ff */
[----:B-1----:R-:W-:Y:S01]  /*6630*/  @P6 SEL R105, RZ, 0x1, !P1 ;  /* 0x00000001ff696807 */ /* 0x002fe20004800000 */
[----:B--2---:R-:W-:Y:S06]  /*6640*/  @!P6 BRA `(.L_x_108) ;  /* 0x000000000080e947 */ /* 0x004fec0003800000 */
[----:B------:R-:W-:Y:S01]  /*6650*/  @P5 IMAD R6, R94, 0x1000, R71 ;  /* 0x000010005e065824 */ /* 0x000fe200078e0247 */
[----:B------:R-:W1:Y:S01]  /*6660*/  S2R R0, SR_CgaCtaId ;  /* 0x0000000000007919 */ /* 0x000e620000008800 */
[----:B------:R-:W-:Y:S01]  /*6670*/  ISETP.NE.AND P1, PT, R105, RZ, PT ;  /* 0x000000ff6900720c */ /* 0x000fe20003f25270 */
[----:B------:R-:W-:Y:S01]  /*6680*/  BSSY B0, `(.L_x_109) ;  /* 0x000000b000007945 */ /* 0x000fe20003800000 */
[----:B------:R-:W-:Y:S01]  /*6690*/  @P5 VIADD R5, R6, UR44 ;  /* 0x0000002c06055c36 */ /* 0x000fe20008000000 */
[----:B------:R-:W-:Y:S02]  /*66a0*/  CS2R R74, SRZ ;  /* 0x00000000004a7805 */ /* 0x000fe4000001ff00 */
[----:B------:R-:W-:Y:S02]  /*66b0*/  CS2R R72, SRZ ;  /* 0x0000000000487805 */ /* 0x000fe4000001ff00 */
[----:B------:R-:W-:Y:S01]  /*66c0*/  CS2R R78, SRZ ;  /* 0x00000000004e7805 */ /* 0x000fe2000001ff00 */
[----:B------:R-:W-:Y:S01]  /*66d0*/  @P5 IMAD R5, R96, -0x10, R5 ;  /* 0xfffffff060055824 */ /* 0x000fe200078e0205 */
[----:B------:R-:W-:Y:S04]  /*66e0*/  CS2R R76, SRZ ;  /* 0x00000000004c7805 */ /* 0x000fe8000001ff00 */
[----:B------:R-:W-:Y:S05]  /*66f0*/  @P1 BRA `(.L_x_110) ;  /* 0x00000000000c1947 */ /* 0x000fea0003800000 */
[----:B------:R-:W-:Y:S04]  /*6700*/  SHF.L.U32 R3, R92, 0x1f, RZ ;  /* 0x0000001f5c037819 */ /* 0x000fe800000006ff */
[----:B------:R-:W2:Y:S02]  /*6710*/  SYNCS.PHASECHK.TRANS64.TRYWAIT P1, [R2+URZ+0x110], R3 ;  /* 0x00011003020075a7 */ /* 0x000ea400080211ff */
[----:B--2---:R-:W-:Y:S05]  /*6720*/  @!P1 BRA `(.L_x_111) ;  /* 0x0000002800289947 */ /* 0x004fea0003800000 */
.L_x_110:
[----:B------:R-:W-:Y:S05]  /*6730*/  BSYNC B0 ;  /* 0x0000000000007941 */ /* 0x000fea0003800000 */
.L_x_109:
[----:B------:R-:W-:Y:S01]  /*6740*/  ISETP.NE.AND P1, PT, R106, RZ, PT ;  /* 0x000000ff6a00720c */ /* 0x000fe20003f25270 */
[----:B--2---:R-:W-:Y:S02]  /*6750*/  VIADD R3, R2, 0x120 ;  /* 0x0000012002037836 */ /* 0x004fe40000000000 */
[----:B------:R-:W-:Y:S03]  /*6760*/  VIADD R94, R94, 0x1 ;  /* 0x000000015e5e7836 */ /* 0x000fe60000000000 */
[----:B-1----:R-:W-:Y:S07]  /*6770*/  PRMT R0, R0, 0x654, R3 ;  /* 0x0000065400007816 */ /* 0x002fee0000000003 */
[----:B------:R1:W2:Y:S04]  /*6780*/  @P1 LDS.128 R72, [R6+UR44+0x200] ;  /* 0x0002002c06481984 */ /* 0x0002a80008000c00 */
[----:B------:R1:W1:Y:S01]  /*6790*/  @P1 LDS.128 R76, [R5+0x210] ;  /* 0x00021000054c1984 */ /* 0x0002620000000c00 */
[C---:B------:R-:W-:Y:S01]  /*67a0*/  ISETP.NE.AND P1, PT, R94.reuse, 0x2, PT ;  /* 0x000000025e00780c */ /* 0x040fe20003f25270 */
[----:B------:R-:W-:Y:S01]  /*67b0*/  @!PT LDS RZ, [RZ] ;  /* 0x00000000fffff984 */ /* 0x000fe20000000800 */
[----:B------:R-:W-:Y:S01]  /*67c0*/  @!PT LDS RZ, [RZ] ;  /* 0x00000000fffff984 */ /* 0x000fe20000000800 */
[----:B------:R-:W-:Y:S01]  /*67d0*/  @!PT LDS RZ, [RZ] ;  /* 0x00000000fffff984 */ /* 0x000fe20000000800 */
[----:B------:R-:W-:Y:S01]  /*67e0*/  @!PT LDS RZ, [RZ] ;  /* 0x00000000fffff984 */ /* 0x000fe20000000800 */
[----:B------:R5:W-:Y:S06]  /*67f0*/  MEMBAR.ALL.CTA ;  /* 0x0000000000007992 */ /* 0x000bec0000008000 */
[----:B-----5:R-:W5:Y:S01]  /*6800*/  FENCE.VIEW.ASYNC.S ;  /* 0x00000000000073c6 */ /* 0x020f620000000000 */
[----:B------:R-:W-:Y:S02]  /*6810*/  SEL R3, RZ, 0x1, P1 ;  /* 0x00000001ff037807 */ /* 0x000fe40000800000 */
[----:B------:R-:W-:Y:S02]  /*6820*/  SEL R94, R94, RZ, P1 ;  /* 0x000000ff5e5e7207 */ /* 0x000fe40000800000 */
[----:B------:R-:W-:Y:S01]  /*6830*/  LOP3.LUT R92, R92, R3, RZ, 0x3c, !PT ;  /* 0x000000035c5c7212 */ /* 0x000fe200078e3cff */
[----:B-----5:R1:W-:Y:S06]  /*6840*/  SYNCS.ARRIVE.TRANS64.RED.A1T0 RZ, [R0+URZ], RZ ;  /* 0x000000ff00ff79a7 */ /* 0x0203ec00081004ff */
.L_x_108:
[----:B------:R-:W-:Y:S05]  /*6850*/  BSYNC B1 ;  /* 0x0000000000017941 */ /* 0x000fea0003800000 */
.L_x_107:
[----:B-1----:R-:W-:Y:S04]  /*6860*/  SHF.R.U32.HI R0, RZ, 0x15, R39 ;  /* 0x00000015ff007819 */ /* 0x002fe80000011627 */
[----:B------:R-:W-:Y:S01]  /*6870*/  LOP3.LUT P1, RZ, R0, 0x3, R89, 0x48, !PT ;  /* 0x0000000300ff7812 */ /* 0x000fe20007824859 */
[----:B------:R-:W-:Y:S01]  /*6880*/  @!UPT UIADD3 URZ, UPT, UPT, URZ, URZ, URZ ;  /* 0x000000fffffff290 */ /* 0x000fe2000fffe0ff */
[----:B---3--:R-:W-:Y:S11]  /*6890*/  @P0 BRA `(.L_x_112) ;  /* 0x0000000000080947 */ /* 0x008ff60003800000 */
[----:B------:R-:W1:Y:S02]  /*68a0*/  SYNCS.PHASECHK.TRANS64.TRYWAIT P0, [R99+URZ+0x160], R4 ;  /* 0x00016004630075a7 */ /* 0x000e6400080011ff */
[----:B-1----:R-:W-:Y:S05]  /*68b0*/  @!P0 BRA `(.L_x_113) ;  /* 0x0000002400d88947 */ /* 0x002fea0003800000 */
.L_x_112:
[----:B------:R-:W-:Y:S05]  /*68c0*/  @!P1 BRA `(.L_x_114) ;  /* 0x0000000000409947 */ /* 0x000fea0003800000 */
[----:B------:R-:W3:Y:S01]  /*68d0*/  LDCU.64 UR8, c[0x4][0x70] ;  /* 0x01000e00ff0877ac */ /* 0x000ee20008000a00 */
[----:B------:R-:W-:Y:S01]  /*68e0*/  MOV R3, 0x0 ;  /* 0x0000000000037802 */ /* 0x000fe20000000f00 */
[----:B------:R-:W-:Y:S02]  /*68f0*/  HFMA2 R12, -RZ, RZ, 0, 5.9604644775390625e-08 ;  /* 0x00000001ff0c7431 */ /* 0x000fe400000001ff */
[----:B------:R-:W-:Y:S02]  /*6900*/  IMAD.MOV.U32 R8, RZ, RZ, 0x192 ;  /* 0x00000192ff087424 */ /* 0x000fe400078e00ff */
[----:B------:R-:W-:Y:S01]  /*6910*/  IMAD.MOV.U32 R13, RZ, RZ, RZ ;  /* 0x000000ffff0d7224 */ /* 0x000fe200078e00ff */
[----:B------:R-:W5:Y:S01]  /*6920*/  LDCU.64 UR6, c[0x4][0x78] ;  /* 0x01000f00ff0677ac */ /* 0x000f620008000a00 */
[----:B------:R-:W2:Y:S01]  /*6930*/  LDC.64 R2, c[0x4][R3] ;  /* 0x0100000003027b82 */ /* 0x000ea20000000a00 */
[----:B------:R-:W4:Y:S01]  /*6940*/  LDCU.64 UR4, c[0x4][0x10] ;  /* 0x01000200ff0477ac */ /* 0x000f220008000a00 */
[----:B---3--:R-:W-:Y:S01]  /*6950*/  MOV R5, UR9 ;  /* 0x0000000900057c02 */ /* 0x008fe20008000f00 */
[----:B-1----:R-:W-:Y:S01]  /*6960*/  IMAD.U32 R4, RZ, RZ, UR8 ;  /* 0x00000008ff047e24 */ /* 0x002fe2000f8e00ff */
[----:B-----5:R-:W-:Y:S01]  /*6970*/  MOV R7, UR7 ;  /* 0x0000000700077c02 */ /* 0x020fe20008000f00 */
[----:B------:R-:W-:Y:S01]  /*6980*/  IMAD.U32 R6, RZ, RZ, UR6 ;  /* 0x00000006ff067e24 */ /* 0x000fe2000f8e00ff */
[----:B----4-:R-:W-:Y:S01]  /*6990*/  MOV R11, UR5 ;  /* 0x00000005000b7c02 */ /* 0x010fe20008000f00 */
[----:B------:R-:W-:Y:S02]  /*69a0*/  IMAD.U32 R10, RZ, RZ, UR4 ;  /* 0x00000004ff0a7e24 */ /* 0x000fe4000f8e00ff */
[----:B------:R-:W-:Y:S07]  /*69b0*/  LEPC R20, `(.L_x_114) ;  /* 0x000000001014794e */ /* 0x000fee0000000000 */
[----:B--2---:R-:W-:Y:S05]  /*69c0*/  CALL.ABS.NOINC R2 ;  /* 0x0000000002007343 */ /* 0x004fea0003c00000 */
.L_x_114:
[-C--:B--2---:R-:W-:Y:S01]  /*69d0*/  F2FP.F16.E5M2.UNPACK_B R42, R72.reuse ;  /* 0x00000048ff2a723e */ /* 0x084fe200020004ff */
[----:B------:R-:W-:Y:S05]  /*69e0*/  WARPSYNC.ALL ;  /* 0x0000000000007948 */ /* 0x000fea0003800000 */
[----:B------:R-:W-:Y:S01]  /*69f0*/  R2UR UR4, R39 ;  /* 0x00000000270472ca */ /* 0x000fe200000e0000 */
[--C-:B------:R-:W-:Y:S01]  /*6a00*/  HADD2.F32 R40, -RZ, R42.reuse.H0_H0 ;  /* 0x2000002aff287230 */ /* 0x100fe20000004100 */
[----:B------:R-:W-:Y:S01]  /*6a10*/  F2FP.F16.E5M2.UNPACK_B R43, R72.H1 ;  /* 0x00000048ff2b723e */ /* 0x000fe200030004ff */
[----:B------:R-:W-:Y:S01]  /*6a20*/  HADD2.F32 R42, -RZ, R42.H1_H1 ;  /* 0x3000002aff2a7230 */ /* 0x000fe20000004100 */
[-C--:B------:R-:W-:Y:S01]  /*6a30*/  F2FP.F16.E5M2.UNPACK_B R45, R73.reuse ;  /* 0x00000049ff2d723e */ /* 0x080fe200020004ff */
[----:B------:R-:W-:Y:S01]  /*6a40*/  BSSY.RECONVERGENT B0, `(.L_x_115) ;  /* 0x0000099000007945 */ /* 0x000fe20003800200 */
[----:B------:R-:W-:Y:S01]  /*6a50*/  F2FP.F16.E5M2.UNPACK_B R47, R73.H1 ;  /* 0x00000049ff2f723e */ /* 0x000fe200030004ff */
[--C-:B------:R-:W-:Y:S01]  /*6a60*/  HADD2.F32 R44, -RZ, R43.reuse.H0_H0 ;  /* 0x2000002bff2c7230 */ /* 0x100fe20000004100 */
[-C--:B------:R-:W-:Y:S01]  /*6a70*/  F2FP.F16.E5M2.UNPACK_B R49, R74.reuse ;  /* 0x0000004aff31723e */ /* 0x080fe200020004ff */
[----:B------:R-:W-:Y:S01]  /*6a80*/  HADD2.F32 R46, -RZ, R43.H1_H1 ;  /* 0x3000002bff2e7230 */ /* 0x000fe20000004100 */
[----:B------:R-:W-:Y:S01]  /*6a90*/  F2FP.F16.E5M2.UNPACK_B R51, R74.H1 ;  /* 0x0000004aff33723e */ /* 0x000fe200030004ff */
[--C-:B------:R-:W-:Y:S01]  /*6aa0*/  HADD2.F32 R43, -RZ, R45.reuse.H0_H0 ;  /* 0x2000002dff2b7230 */ /* 0x100fe20000004100 */
[-C--:B------:R-:W-:Y:S01]  /*6ab0*/  F2FP.F16.E5M2.UNPACK_B R53, R75.reuse ;  /* 0x0000004bff35723e */ /* 0x080fe200020004ff */
[----:B-1----:R-:W-:Y:S01]  /*6ac0*/  LDTM.16dp32bit_t0_t15.x32 R4, tmem[UR4] ;  /* 0x00000004000479ee */ /* 0x002fe20008a80000 */
[----:B------:R-:W4:Y:S01]  /*6ad0*/  LDTM.16dp32bit_t16_t31.x32 R4, tmem[UR4+0x20] ;  /* 0x00002004000479ee */ /* 0x000f220008aa0000 */
[----:B------:R-:W-:Y:S01]  /*6ae0*/  ISETP.NE.AND P6, PT, R100, RZ, PT ;  /* 0x000000ff6400720c */ /* 0x000fe20003fc5270 */
[----:B------:R-:W-:Y:S01]  /*6af0*/  HADD2.F32 R48, -RZ, R45.H1_H1 ;  /* 0x3000002dff307230 */ /* 0x000fe20000004100 */
[----:B------:R-:W-:Y:S01]  /*6b00*/  IADD3 R112, PT, PT, R71, UR44, RZ ;  /* 0x0000002c47707c10 */ /* 0x000fe2000fffe0ff */
[----:B------:R-:W-:Y:S01]  /*6b10*/  HADD2.F32 R52, -RZ, R49.H1_H1 ;  /* 0x30000031ff347230 */ /* 0x000fe20000004100 */
[----:B------:R-:W-:Y:S01]  /*6b20*/  SHF.L.U32 R107, R91, 0x4, RZ ;  /* 0x000000045b6b7819 */ /* 0x000fe200000006ff */
[----:B------:R-:W-:Y:S01]  /*6b30*/  HADD2.F32 R56, -RZ, R53.H1_H1 ;  /* 0x30000035ff387230 */ /* 0x000fe20000004100 */
[----:B------:R-:W-:Y:S01]  /*6b40*/  F2FP.F16.E5M2.UNPACK_B R55, R75.H1 ;  /* 0x0000004bff37723e */ /* 0x000fe200030004ff */
[--C-:B------:R-:W-:Y:S01]  /*6b50*/  HADD2.F32 R45, -RZ, R47.reuse.H0_H0 ;  /* 0x2000002fff2d7230 */ /* 0x100fe20000004100 */
[----:B------:R-:W-:Y:S01]  /*6b60*/  IADD3 R104, PT, PT, R112, R107, RZ ;  /* 0x0000006b70687210 */ /* 0x000fe20007ffe0ff */
[----:B------:R-:W-:Y:S01]  /*6b70*/  HADD2.F32 R50, -RZ, R47.H1_H1 ;  /* 0x3000002fff327230 */ /* 0x000fe20000004100 */
[-C--:B------:R-:W-:Y:S01]  /*6b80*/  F2FP.F16.E5M2.UNPACK_B R57, R76.reuse ;  /* 0x0000004cff39723e */ /* 0x080fe200020004ff */
[----:B------:R-:W-:Y:S01]  /*6b90*/  HADD2.F32 R47, -RZ, R49.H0_H0 ;  /* 0x20000031ff2f7230 */ /* 0x000fe20000004100 */
[----:B------:R-:W-:Y:S01]  /*6ba0*/  F2FP.F16.E5M2.UNPACK_B R59, R76.H1 ;  /* 0x0000004cff3b723e */ /* 0x000fe200030004ff */
[----:B------:R-:W-:Y:S01]  /*6bb0*/  HADD2.F32 R49, -RZ, R51.H0_H0 ;  /* 0x20000033ff317230 */ /* 0x000fe20000004100 */
[-C--:B------:R-:W-:Y:S01]  /*6bc0*/  F2FP.F16.E5M2.UNPACK_B R61, R77.reuse ;  /* 0x0000004dff3d723e */ /* 0x080fe200020004ff */
[----:B------:R-:W-:Y:S01]  /*6bd0*/  HADD2.F32 R60, -RZ, R57.H1_H1 ;  /* 0x30000039ff3c7230 */ /* 0x000fe20000004100 */
[----:B------:R-:W-:Y:S01]  /*6be0*/  F2FP.F16.E5M2.UNPACK_B R63, R77.H1 ;  /* 0x0000004dff3f723e */ /* 0x000fe200030004ff */
[----:B------:R-:W-:Y:S01]  /*6bf0*/  HADD2.F32 R54, -RZ, R51.H1_H1 ;  /* 0x30000033ff367230 */ /* 0x000fe20000004100 */
[-C--:B------:R-:W-:Y:S01]  /*6c00*/  F2FP.F16.E5M2.UNPACK_B R65, R78.reuse ;  /* 0x0000004eff41723e */ /* 0x080fe200020004ff */
[----:B------:R-:W-:Y:S01]  /*6c10*/  HADD2.F32 R51, -RZ, R53.H0_H0 ;  /* 0x20000035ff337230 */ /* 0x000fe20000004100 */
[----:B------:R-:W-:Y:S01]  /*6c20*/  F2FP.F16.E5M2.UNPACK_B R67, R78.H1 ;  /* 0x0000004eff43723e */ /* 0x000fe200030004ff */
[----:B------:R-:W-:Y:S01]  /*6c30*/  HADD2.F32 R64, -RZ, R61.H1_H1 ;  /* 0x3000003dff407230 */ /* 0x000fe20000004100 */
[----:B------:R-:W-:Y:S01]  /*6c40*/  ISETP.NE.AND P0, PT, R98, RZ, PT ;  /* 0x000000ff6200720c */ /* 0x000fe20003f05270 */
[C---:B----4-:R-:W-:Y:S01]  /*6c50*/  FMUL R0, R38.reuse, R4 ;  /* 0x0000000426007220 */ /* 0x050fe20000400000 */
[C---:B------:R-:W-:Y:S01]  /*6c60*/  FMUL R2, R38.reuse, R5 ;  /* 0x0000000526027220 */ /* 0x040fe20000400000 */
[C---:B------:R-:W-:Y:S01]  /*6c70*/  FMUL R4, R38.reuse, R8 ;  /* 0x0000000826047220 */ /* 0x040fe20000400000 */
[C---:B------:R-:W-:Y:S01]  /*6c80*/  FMUL R5, R38.reuse, R9 ;  /* 0x0000000926057220 */ /* 0x040fe20000400000 */
[C---:B------:R-:W-:Y:S01]  /*6c90*/  FFMA R0, R41.reuse, R40, R0 ;  /* 0x0000002829007223 */ /* 0x040fe20000000000 */
[C---:B------:R-:W-:Y:S01]  /*6ca0*/  FFMA R2, R41.reuse, R42, R2 ;  /* 0x0000002a29027223 */ /* 0x040fe20000000002 */
[C---:B------:R-:W-:Y:S01]  /*6cb0*/  FMUL R8, R38.reuse, R12 ;  /* 0x0000000c26087220 */ /* 0x040fe20000400000 */
[C---:B------:R-:W-:Y:S01]  /*6cc0*/  FMUL R9, R38.reuse, R13 ;  /* 0x0000000d26097220 */ /* 0x040fe20000400000 */
[C---:B------:R-:W-:Y:S01]  /*6cd0*/  FMUL R12, R38.reuse, R16 ;  /* 0x00000010260c7220 */ /* 0x040fe20000400000 */
[C---:B------:R-:W-:Y:S01]  /*6ce0*/  FMUL R13, R38.reuse, R17 ;  /* 0x00000011260d7220 */ /* 0x040fe20000400000 */
[C---:B------:R-:W-:Y:S01]  /*6cf0*/  FMUL R16, R38.reuse, R20 ;  /* 0x0000001426107220 */ /* 0x040fe20000400000 */
[C---:B------:R-:W-:Y:S01]  /*6d00*/  FMUL R17, R38.reuse, R21 ;  /* 0x0000001526117220 */ /* 0x040fe20000400000 */
[C---:B------:R-:W-:Y:S01]  /*6d10*/  FMUL R20, R38.reuse, R24 ;  /* 0x0000001826147220 */ /* 0x040fe20000400000 */
[C---:B------:R-:W-:Y:S01]  /*6d20*/  FMUL R21, R38.reuse, R25 ;  /* 0x0000001926157220 */ /* 0x040fe20000400000 */
[----:B------:R-:W-:Y:S02]  /*6d30*/  HADD2.F32 R68, -RZ, R65.H1_H1 ;  /* 0x30000041ff447230 */ /* 0x000fe40000004100 */
        /* <DEDUP_REMOVED lines=8> */
[C---:B------:R-:W-:Y:S01]  /*6dc0*/  FFMA R3, R41.reuse, R44, R3 ;  /* 0x0000002c29037223 */ /* 0x040fe20000000003 */
[C---:B------:R-:W-:Y:S01]  /*6dd0*/  FFMA R7, R41.reuse, R46, R7 ;  /* 0x0000002e29077223 */ /* 0x040fe20000000007 */
[C---:B------:R-:W-:Y:S01]  /*6de0*/  FFMA R4, R41.reuse, R43, R4 ;  /* 0x0000002b29047223 */ /* 0x040fe20000000004 */
[----:B------:R-:W-:Y:S01]  /*6df0*/  F2FP.F16.E5M2.UNPACK_B R40, R79 ;  /* 0x0000004fff28723e */ /* 0x000fe200020004ff */
[C---:B------:R-:W-:Y:S01]  /*6e00*/  FFMA R5, R41.reuse, R48, R5 ;  /* 0x0000003029057223 */ /* 0x040fe20000000005 */
[C---:B------:R-:W-:Y:S01]  /*6e10*/  FFMA R6, R41.reuse, R45, R6 ;  /* 0x0000002d29067223 */ /* 0x040fe20000000006 */
[----:B------:R-:W-:Y:S01]  /*6e20*/  F2FP.F16.E5M2.UNPACK_B R42, R79.H1 ;  /* 0x0000004fff2a723e */ /* 0x000fe200030004ff */
[C---:B------:R-:W-:Y:S01]  /*6e30*/  FFMA R11, R41.reuse, R50, R11 ;  /* 0x00000032290b7223 */ /* 0x040fe2000000000b */
[----:B------:R-:W-:Y:S01]  /*6e40*/  FFMA R8, R41, R47, R8 ;  /* 0x0000002f29087223 */ /* 0x000fe20000000008 */
[----:B------:R-:W-:Y:S01]  /*6e50*/  F2FP.SATFINITE.E5M2.F32.PACK_AB_MERGE_C R101, R7, R3, RZ ;  /* 0x000000030765723e */ /* 0x000fe200048060ff */
[C---:B------:R-:W-:Y:S01]  /*6e60*/  FFMA R9, R41.reuse, R52, R9 ;  /* 0x0000003429097223 */ /* 0x040fe20000000009 */
[----:B------:R-:W-:Y:S01]  /*6e70*/  FMUL R10, R38, R14 ;  /* 0x0000000e260a7220 */ /* 0x000fe20000400000 */
[----:B------:R-:W-:Y:S01]  /*6e80*/  LEA R112, R94, UR44, 0x3 ;  /* 0x0000002c5e707c11 */ /* 0x000fe2000f8e18ff */
[----:B------:R-:W-:Y:S01]  /*6e90*/  FMUL R15, R38, R15 ;  /* 0x0000000f260f7220 */ /* 0x000fe20000400000 */
[--C-:B------:R-:W-:Y:S01]  /*6ea0*/  HADD2.F32 R53, -RZ, R55.reuse.H0_H0 ;  /* 0x20000037ff357230 */ /* 0x100fe20000004100 */
[----:B------:R-:W-:Y:S01]  /*6eb0*/  F2FP.SATFINITE.E5M2.F32.PACK_AB_MERGE_C R100, R2, R0, R101 ;  /* 0x000000000264723e */ /* 0x000fe20004806065 */
[----:B------:R-:W-:Y:S01]  /*6ec0*/  FFMA R10, R41, R49, R10 ;  /* 0x00000031290a7223 */ /* 0x000fe2000000000a */
[----:B------:R-:W-:Y:S01]  /*6ed0*/  F2FP.SATFINITE.E5M2.F32.PACK_AB_MERGE_C R101, R11, R6, RZ ;  /* 0x000000060b65723e */ /* 0x000fe200048060ff */
[C---:B------:R-:W-:Y:S01]  /*6ee0*/  FFMA R15, R41.reuse, R54, R15 ;  /* 0x00000036290f7223 */ /* 0x040fe2000000000f */
[C---:B------:R-:W-:Y:S01]  /*6ef0*/  FFMA R12, R41.reuse, R51, R12 ;  /* 0x00000033290c7223 */ /* 0x040fe2000000000c */
[----:B------:R-:W-:Y:S01]  /*6f00*/  FFMA R13, R41, R56, R13 ;  /* 0x00000038290d7223 */ /* 0x000fe2000000000d */
[----:B------:R-:W-:Y:S01]  /*6f10*/  F2FP.SATFINITE.E5M2.F32.PACK_AB_MERGE_C R101, R5, R4, R101 ;  /* 0x000000040565723e */ /* 0x000fe20004806065 */
[----:B------:R-:W-:Y:S01]  /*6f20*/  HADD2.F32 R58, -RZ, R55.H1_H1 ;  /* 0x30000037ff3a7230 */ /* 0x000fe20000004100 */
[----:B------:R-:W-:Y:S01]  /*6f30*/  F2FP.SATFINITE.E5M2.F32.PACK_AB_MERGE_C R102, R15, R10, RZ ;  /* 0x0000000a0f66723e */ /* 0x000fe200048060ff */
[----:B------:R-:W-:Y:S02]  /*6f40*/  HADD2.F32 R55, -RZ, R57.H0_H0 ;  /* 0x20000039ff377230 */ /* 0x000fe40000004100 */
[C---:B------:R-:W-:Y:S01]  /*6f50*/  FMUL R14, R38.reuse, R18 ;  /* 0x00000012260e7220 */ /* 0x040fe20000400000 */
[C---:B------:R-:W-:Y:S01]  /*6f60*/  FMUL R19, R38.reuse, R19 ;  /* 0x0000001326137220 */ /* 0x040fe20000400000 */
[--C-:B------:R-:W-:Y:S02]  /*6f70*/  HADD2.F32 R57, -RZ, R59.reuse.H0_H0 ;  /* 0x2000003bff397230 */ /* 0x100fe40000004100 */
[C---:B------:R-:W-:Y:S01]  /*6f80*/  FMUL R18, R38.reuse, R22 ;  /* 0x0000001626127220 */ /* 0x040fe20000400000 */
[C---:B------:R-:W-:Y:S01]  /*6f90*/  FFMA R14, R41.reuse, R53, R14 ;  /* 0x00000035290e7223 */ /* 0x040fe2000000000e */
[----:B------:R-:W-:Y:S02]  /*6fa0*/  HADD2.F32 R62, -RZ, R59.H1_H1 ;  /* 0x3000003bff3e7230 */ /* 0x000fe40000004100 */
[C---:B------:R-:W-:Y:S01]  /*6fb0*/  FFMA R19, R41.reuse, R58, R19 ;  /* 0x0000003a29137223 */ /* 0x040fe20000000013 */
[----:B------:R-:W-:Y:S02]  /*6fc0*/  HADD2.F32 R59, -RZ, R61.H0_H0 ;  /* 0x2000003dff3b7230 */ /* 0x000fe40000004100 */
[C---:B------:R-:W-:Y:S01]  /*6fd0*/  FMUL R23, R38.reuse, R23 ;  /* 0x0000001726177220 */ /* 0x040fe20000400000 */
[C---:B------:R-:W-:Y:S01]  /*6fe0*/  FFMA R16, R41.reuse, R55, R16 ;  /* 0x0000003729107223 */ /* 0x040fe20000000010 */
[C---:B------:R-:W-:Y:S01]  /*6ff0*/  FFMA R17, R41.reuse, R60, R17 ;  /* 0x0000003c29117223 */ /* 0x040fe20000000011 */
[--C-:B------:R-:W-:Y:S02]  /*7000*/  HADD2.F32 R61, -RZ, R63.reuse.H0_H0 ;  /* 0x2000003fff3d7230 */ /* 0x100fe40000004100 */
[C---:B------:R-:W-:Y:S01]  /*7010*/  FFMA R18, R41.reuse, R57, R18 ;  /* 0x0000003929127223 */ /* 0x040fe20000000012 */
[----:B------:R-:W-:Y:S02]  /*7020*/  HADD2.F32 R66, -RZ, R63.H1_H1 ;  /* 0x3000003fff427230 */ /* 0x000fe40000004100 */
[C---:B------:R-:W-:Y:S01]  /*7030*/  FMUL R22, R38.reuse, R26 ;  /* 0x0000001a26167220 */ /* 0x040fe20000400000 */
[----:B------:R-:W-:Y:S02]  /*7040*/  HADD2.F32 R63, -RZ, R65.H0_H0 ;  /* 0x20000041ff3f7230 */ /* 0x000fe40000004100 */
[C---:B------:R-:W-:Y:S01]  /*7050*/  FFMA R23, R41.reuse, R62, R23 ;  /* 0x0000003e29177223 */ /* 0x040fe20000000017 */
[C---:B------:R-:W-:Y:S01]  /*7060*/  FMUL R27, R38.reuse, R27 ;  /* 0x0000001b261b7220 */ /* 0x040fe20000400000 */
[C---:B------:R-:W-:Y:S01]  /*7070*/  FFMA R20, R41.reuse, R59, R20 ;  /* 0x0000003b29147223 */ /* 0x040fe20000000014 */
[C---:B------:R-:W-:Y:S01]  /*7080*/  FFMA R21, R41.reuse, R64, R21 ;  /* 0x0000004029157223 */ /* 0x040fe20000000015 */
[--C-:B------:R-:W-:Y:S02]  /*7090*/  HADD2.F32 R65, -RZ, R67.reuse.H0_H0 ;  /* 0x20000043ff417230 */ /* 0x100fe40000004100 */
[C---:B------:R-:W-:Y:S01]  /*70a0*/  FFMA R22, R41.reuse, R61, R22 ;  /* 0x0000003d29167223 */ /* 0x040fe20000000016 */
[----:B------:R-:W-:Y:S02]  /*70b0*/  HADD2.F32 R70, -RZ, R67.H1_H1 ;  /* 0x30000043ff467230 */ /* 0x000fe40000004100 */
[C---:B------:R-:W-:Y:S01]  /*70c0*/  FMUL R26, R38.reuse, R30 ;  /* 0x0000001e261a7220 */ /* 0x040fe20000400000 */
[--C-:B------:R-:W-:Y:S02]  /*70d0*/  HADD2.F32 R67, -RZ, R40.reuse.H0_H0 ;  /* 0x20000028ff437230 */ /* 0x100fe40000004100 */
[C---:B------:R-:W-:Y:S01]  /*70e0*/  FFMA R27, R41.reuse, R66, R27 ;  /* 0x00000042291b7223 */ /* 0x040fe2000000001b */
[C---:B------:R-:W-:Y:S01]  /*70f0*/  FMUL R31, R38.reuse, R31 ;  /* 0x0000001f261f7220 */ /* 0x040fe20000400000 */
[C---:B------:R-:W-:Y:S01]  /*7100*/  FFMA R24, R41.reuse, R63, R24 ;  /* 0x0000003f29187223 */ /* 0x040fe20000000018 */
[----:B------:R-:W-:Y:S02]  /*7110*/  HADD2.F32 R40, -RZ, R40.H1_H1 ;  /* 0x30000028ff287230 */ /* 0x000fe40000004100 */
[C---:B------:R-:W-:Y:S01]  /*7120*/  FFMA R25, R41.reuse, R68, R25 ;  /* 0x0000004429197223 */ /* 0x040fe20000000019 */
[--C-:B------:R-:W-:Y:S02]  /*7130*/  HADD2.F32 R69, -RZ, R42.reuse.H0_H0 ;  /* 0x2000002aff457230 */ /* 0x100fe40000004100 */
[C---:B------:R-:W-:Y:S01]  /*7140*/  FFMA R26, R41.reuse, R65, R26 ;  /* 0x00000041291a7223 */ /* 0x040fe2000000001a */
[----:B------:R-:W-:Y:S02]  /*7150*/  HADD2.F32 R42, -RZ, R42.H1_H1 ;  /* 0x3000002aff2a7230 */ /* 0x000fe40000004100 */
[C---:B------:R-:W-:Y:S01]  /*7160*/  FMUL R30, R38.reuse, R34 ;  /* 0x00000022261e7220 */ /* 0x040fe20000400000 */
[----:B------:R-:W-:Y:S01]  /*7170*/  FFMA R31, R41, R70, R31 ;  /* 0x00000046291f7223 */ /* 0x000fe2000000001f */
[----:B------:R-:W-:Y:S01]  /*7180*/  FMUL R35, R38, R35 ;  /* 0x0000002326237220 */ /* 0x000fe20000400000 */
[----:B------:R-:W-:Y:S01]  /*7190*/  F2FP.SATFINITE.E5M2.F32.PACK_AB_MERGE_C R103, R19, R14, RZ ;  /* 0x0000000e1367723e */ /* 0x000fe200048060ff */
[C---:B------:R-:W-:Y:S01]  /*71a0*/  FFMA R28, R41.reuse, R67, R28 ;  /* 0x00000043291c7223 */ /* 0x040fe2000000001c */
[C---:B------:R-:W-:Y:S01]  /*71b0*/  FFMA R29, R41.reuse, R40, R29 ;  /* 0x00000028291d7223 */ /* 0x040fe2000000001d */
[C---:B------:R-:W-:Y:S01]  /*71c0*/  FFMA R30, R41.reuse, R69, R30 ;  /* 0x00000045291e7223 */ /* 0x040fe2000000001e */
[----:B------:R-:W-:Y:S01]  /*71d0*/  FFMA R35, R41, R42, R35 ;  /* 0x0000002a29237223 */ /* 0x000fe20000000023 */
[----:B------:R-:W-:Y:S02]  /*71e0*/  F2FP.SATFINITE.E5M2.F32.PACK_AB_MERGE_C R102, R9, R8, R102 ;  /* 0x000000080966723e */ /* 0x000fe40004806066 */
[----:B------:R-:W-:Y:S02]  /*71f0*/  F2FP.SATFINITE.E5M2.F32.PACK_AB_MERGE_C R103, R13, R12, R103 ;  /* 0x0000000c0d67723e */ /* 0x000fe40004806067 */
[----:B------:R-:W-:Y:S02]  /*7200*/  F2FP.SATFINITE.E5M2.F32.PACK_AB_MERGE_C R108, R23, R18, RZ ;  /* 0x00000012176c723e */ /* 0x000fe400048060ff */
[----:B------:R-:W-:Y:S01]  /*7210*/  F2FP.SATFINITE.E5M2.F32.PACK_AB_MERGE_C R109, R27, R22, RZ ;  /* 0x000000161b6d723e */ /* 0x000fe200048060ff */
[----:B------:R1:W-:Y:S01]  /*7220*/  STS.128 [R71+UR44+0x2200], R100 ;  /* 0x0022006447007988 */ /* 0x0003e20008000c2c */
[----:B------:R-:W-:Y:S02]  /*7230*/  F2FP.SATFINITE.E5M2.F32.PACK_AB_MERGE_C R113, R31, R26, RZ ;  /* 0x0000001a1f71723e */ /* 0x000fe400048060ff */
[----:B------:R-:W-:Y:S02]  /*7240*/  F2FP.SATFINITE.E5M2.F32.PACK_AB_MERGE_C R114, R35, R30, RZ ;  /* 0x0000001e2372723e */ /* 0x000fe400048060ff */
[----:B------:R-:W-:Y:S02]  /*7250*/  F2FP.SATFINITE.E5M2.F32.PACK_AB_MERGE_C R108, R17, R16, R108 ;  /* 0x00000010116c723e */ /* 0x000fe4000480606c */
[----:B------:R-:W-:Y:S02]  /*7260*/  F2FP.SATFINITE.E5M2.F32.PACK_AB_MERGE_C R109, R21, R20, R109 ;  /* 0x00000014156d723e */ /* 0x000fe4000480606d */
[----:B------:R-:W-:Y:S02]  /*7270*/  F2FP.SATFINITE.E5M2.F32.PACK_AB_MERGE_C R110, R25, R24, R113 ;  /* 0x00000018196e723e */ /* 0x000fe40004806071 */
[----:B------:R-:W-:Y:S02]  /*7280*/  F2FP.SATFINITE.E5M2.F32.PACK_AB_MERGE_C R111, R29, R28, R114 ;  /* 0x0000001c1d6f723e */ /* 0x000fe40004806072 */
[----:B------:R-:W-:Y:S03]  /*7290*/  @P6 SHF.L.U32 R113, R92, 0x1f, RZ ;  /* 0x0000001f5c716819 */ /* 0x000fe600000006ff */
[----:B------:R1:W-:Y:S01]  /*72a0*/  STS.128 [R104+0x2210], R108 ;  /* 0x0022106c68007388 */ /* 0x0003e20000000c00 */
[----:B------:R-:W-:Y:S01]  /*72b0*/  @!PT LDS RZ, [RZ] ;  /* 0x00000000fffff984 */ /* 0x000fe20000000800 */
[----:B------:R-:W-:Y:S01]  /*72c0*/  @!PT LDS RZ, [RZ] ;  /* 0x00000000fffff984 */ /* 0x000fe20000000800 */
[----:B------:R-:W-:Y:S01]  /*72d0*/  @!PT LDS RZ, [RZ] ;  /* 0x00000000fffff984 */ /* 0x000fe20000000800 */
[----:B------:R-:W-:Y:S01]  /*72e0*/  @!PT LDS RZ, [RZ] ;  /* 0x00000000fffff984 */ /* 0x000fe20000000800 */
[----:B------:R2:W-:Y:S07]  /*72f0*/  MEMBAR.ALL.CTA ;  /* 0x0000000000007992 */ /* 0x0005ee0000008000 */
[----:B--2---:R-:W2:Y:S02]  /*7300*/  FENCE.VIEW.ASYNC.S ;  /* 0x00000000000073c6 */ /* 0x004ea40000000000 */
[----:B--2---:R-:W-:Y:S06]  /*7310*/  BAR.SYNC.DEFER_BLOCKING 0x1, 0x80 ;  /* 0x0042000000007b1d */ /* 0x004fec0000010000 */
[----:B------:R-:W-:Y:S05]  /*7320*/  @P0 BRA `(.L_x_116) ;  /* 0x0000000000280947 */ /* 0x000fea0003800000 */
[----:B------:R-:W-:Y:S01]  /*7330*/  UIADD3 UR4, UPT, UPT, UR44, 0x2200, URZ ;  /* 0x000022002c047890 */ /* 0x000fe2000fffe0ff */
[----:B------:R-:W-:Y:S05]  /*7340*/  UMOV UR51, UR36 ;  /* 0x0000002400337c82 */ /* 0x000fea0008000000 */
[----:B------:R-:W-:Y:S01]  /*7350*/  MOV R97, UR4 ;  /* 0x0000000400617c02 */ /* 0x000fe20008000f00 */
[----:B------:R-:W-:Y:S03]  /*7360*/  UIADD3 UR4, UP0, UPT, UR62, 0x680, URZ ;  /* 0x000006803e047890 */ /* 0x000fe6000ff1e0ff */
[----:B------:R-:W-:Y:S01]  /*7370*/  R2UR UR48, R97 ;  /* 0x00000000613072ca */ /* 0x000fe200000e0000 */
[----:B------:R-:W-:Y:S11]  /*7380*/  UIADD3.X UR5, UPT, UPT, URZ, UR63, URZ, UP0, !UPT ;  /* 0x0000003fff057290 */ /* 0x000ff600087fe4ff */
[----:B------:R-:W-:Y:S01]  /*7390*/  @!UPT UIADD3 URZ, UPT, UPT, URZ, URZ, URZ ;  /* 0x000000fffffff290 */ /* 0x000fe2000fffe0ff */
[----:B------:R2:W-:Y:S01]  /*73a0*/  UTMASTG.3D [UR48], [UR4] ;  /* 0x00000030040073b5 */ /* 0x0005e20008010000 */
[----:B------:R0:W-:Y:S01]  /*73b0*/  UTMACMDFLUSH ;  /* 0x00000000000079b7 */ /* 0x0001e20000000000 */
[----:B--2---:R-:W-:Y:S04]  /*73c0*/  DEPBAR.LE SB0, 0x1 ;  /* 0x000080400000791a */ /* 0x004fe80000000000 */
.L_x_116:
[----:B------:R-:W-:Y:S05]  /*73d0*/  BSYNC.RECONVERGENT B0 ;  /* 0x0000000000007941 */ /* 0x000fea0003800200 */
.L_x_115:
[----:B------:R-:W-:Y:S06]  /*73e0*/  BAR.SYNC.DEFER_BLOCKING 0x1, 0x80 ;  /* 0x0042000000007b1d */ /* 0x000fec0000010000 */
[----:B------:R-:W2:Y:S01]  /*73f0*/  @P6 SYNCS.PHASECHK.TRANS64.TRYWAIT P0, [R112+URZ+0x110], R113 ;  /* 0x00011071700065a7 */ /* 0x000ea200080011ff */
[----:B------:R-:W-:Y:S01]  /*7400*/  BSSY B1, `(.L_x_117) ;  /* 0x0000020000017945 */ /* 0x000fe20003800000 */
[----:B--2---:R-:W-:Y:S03]  /*7410*/  @P6 SEL R105, RZ, 0x1, !P0 ;  /* 0x00000001ff696807 */ /* 0x004fe60004000000 */
[----:B------:R-:W-:Y:S05]  /*7420*/  @!P6 BRA `(.L_x_118) ;  /* 0x000000000074e947 */ /* 0x000fea0003800000 */
[----:B------:R-:W-:Y:S01]  /*7430*/  ISETP.NE.AND P1, PT, R106, RZ, PT ;  /* 0x000000ff6a00720c */ /* 0x000fe20003f25270 */
[----:B------:R-:W2:Y:S01]  /*7440*/  S2R R0, SR_CgaCtaId ;  /* 0x0000000000007919 */ /* 0x000ea20000008800 */
[----:B------:R-:W-:Y:S01]  /*7450*/  ISETP.NE.AND P0, PT, R105, RZ, PT ;  /* 0x000000ff6900720c */ /* 0x000fe20003f05270 */
[----:B------:R-:W-:Y:S10]  /*7460*/  BSSY B0, `(.L_x_119) ;  /* 0x0000008000007945 */ /* 0x000ff40003800000 */
[----:B------:R-:W-:Y:S05]  /*7470*/  @P1 IMAD R2, R94, 0x1000, R71 ;  /* 0x000010005e021824 */ /* 0x000fea00078e0247 */
[----:B------:R-:W-:Y:S05]  /*7480*/  @P1 IADD3 R4, PT, PT, R2, UR44, RZ ;  /* 0x0000002c02041c10 */ /* 0x000fea000fffe0ff */
[----:B------:R-:W-:Y:S01]  /*7490*/  @P1 IMAD.IADD R4, R4, 0x1, R107 ;  /* 0x0000000104041824 */ /* 0x000fe200078e026b */
[----:B------:R-:W-:Y:S06]  /*74a0*/  @P0 BRA `(.L_x_120) ;  /* 0x00000000000c0947 */ /* 0x000fec0003800000 */
[----:B------:R-:W-:Y:S04]  /*74b0*/  SHF.L.U32 R3, R92, 0x1f, RZ ;  /* 0x0000001f5c037819 */ /* 0x000fe800000006ff */
[----:B------:R-:W3:Y:S02]  /*74c0*/  SYNCS.PHASECHK.TRANS64.TRYWAIT P0, [R112+URZ+0x110], R3 ;  /* 0x00011003700075a7 */ /* 0x000ee400080011ff */
[----:B---3--:R-:W-:Y:S05]  /*74d0*/  @!P0 BRA `(.L_x_121) ;  /* 0x0000001800e48947 */ /* 0x008fea0003800000 */
.L_x_120:
[----:B------:R-:W-:Y:S05]  /*74e0*/  BSYNC B0 ;  /* 0x0000000000007941 */ /* 0x000fea0003800000 */
.L_x_119:
[----:B------:R-:W-:Y:S01]  /*74f0*/  ISETP.NE.AND P0, PT, R106, RZ, PT ;  /* 0x000000ff6a00720c */ /* 0x000fe20003f05270 */
[----:B---3--:R-:W-:Y:S02]  /*7500*/  VIADD R3, R112, 0x120 ;  /* 0x0000012070037836 */ /* 0x008fe40000000000 */
[----:B------:R-:W-:Y:S03]  /*7510*/  VIADD R94, R94, 0x1 ;  /* 0x000000015e5e7836 */ /* 0x000fe60000000000 */
[----:B--2---:R-:W-:Y:S07]  /*7520*/  PRMT R0, R0, 0x654, R3 ;  /* 0x0000065400007816 */ /* 0x004fee0000000003 */
[----:B------:R2:W3:Y:S04]  /*7530*/  @P0 LDS.128 R72, [R2+UR44+0x200] ;  /* 0x0002002c02480984 */ /* 0x0004e80008000c00 */
[----:B------:R2:W4:Y:S01]  /*7540*/  @P0 LDS.128 R76, [R4+0x210] ;  /* 0x00021000044c0984 */ /* 0x0005220000000c00 */
        /* <DEDUP_REMOVED lines=11> */
.L_x_118:
[----:B------:R-:W-:Y:S05]  /*7600*/  BSYNC B1 ;  /* 0x0000000000017941 */ /* 0x000fea0003800000 */
.L_x_117:
[----:B--2---:R-:W-:Y:S05]  /*7610*/  VIADD R0, R39, 0x40 ;  /* 0x0000004027007836 */ /* 0x004fea0000000000 */
[----:B------:R-:W-:Y:S04]  /*7620*/  SHF.R.U32.HI R0, RZ, 0x15, R0 ;  /* 0x00000015ff007819 */ /* 0x000fe80000011600 */
[----:B------:R-:W-:Y:S11]  /*7630*/  LOP3.LUT P0, RZ, R0, 0x3, R89, 0x48, !PT ;  /* 0x0000000300ff7812 */ /* 0x000ff60007804859 */
[----:B------:R-:W-:Y:S02]  /*7640*/  @!UPT UIADD3 URZ, UPT, UPT, URZ, URZ, URZ ;  /* 0x000000fffffff290 */ /* 0x000fe4000fffe0ff */
[----:B------:R-:W-:Y:S05]  /*7650*/  @!P0 BRA `(.L_x_122) ;  /* 0x0000000000408947 */ /* 0x000fea0003800000 */
[----:B------:R-:W2:Y:S01]  /*7660*/  LDCU.64 UR8, c[0x4][0x70] ;  /* 0x01000e00ff0877ac */ /* 0x000ea20008000a00 */
[----:B------:R-:W-:Y:S01]  /*7670*/  MOV R3, 0x0 ;  /* 0x0000000000037802 */ /* 0x000fe20000000f00 */
[----:B------:R-:W-:Y:S02]  /*7680*/  HFMA2 R12, -RZ, RZ, 0, 5.9604644775390625e-08 ;  /* 0x00000001ff0c7431 */ /* 0x000fe400000001ff */
[----:B------:R-:W-:Y:S02]  /*7690*/  IMAD.MOV.U32 R8, RZ, RZ, 0x192 ;  /* 0x00000192ff087424 */ /* 0x000fe400078e00ff */
[----:B------:R-:W-:Y:S01]  /*76a0*/  IMAD.MOV.U32 R13, RZ, RZ, RZ ;  /* 0x000000ffff0d7224 */ /* 0x000fe200078e00ff */
[----:B------:R-:W5:Y:S01]  /*76b0*/  LDCU.64 UR6, c[0x4][0x78] ;  /* 0x01000f00ff0677ac */ /* 0x000f620008000a00 */
[----:B------:R-:W1:Y:S01]  /*76c0*/  LDC.64 R2, c[0x4][R3] ;  /* 0x0100000003027b82 */ /* 0x000e620000000a00 */
[----:B------:R-:W3:Y:S01]  /*76d0*/  LDCU.64 UR4, c[0x4][0x10] ;  /* 0x01000200ff0477ac */ /* 0x000ee20008000a00 */
[----:B--2---:R-:W-:Y:S01]  /*76e0*/  MOV R5, UR9 ;  /* 0x0000000900057c02 */ /* 0x004fe20008000f00 */
[----:B------:R-:W-:Y:S01]  /*76f0*/  IMAD.U32 R4, RZ, RZ, UR8 ;  /* 0x00000008ff047e24 */ /* 0x000fe2000f8e00ff */
[----:B-----5:R-:W-:Y:S01]  /*7700*/  MOV R7, UR7 ;  /* 0x0000000700077c02 */ /* 0x020fe20008000f00 */
[----:B------:R-:W-:Y:S01]  /*7710*/  IMAD.U32 R6, RZ, RZ, UR6 ;  /* 0x00000006ff067e24 */ /* 0x000fe2000f8e00ff */
[----:B---3--:R-:W-:Y:S01]  /*7720*/  MOV R11, UR5 ;  /* 0x00000005000b7c02 */ /* 0x008fe20008000f00 */
[----:B------:R-:W-:Y:S02]  /*7730*/  IMAD.U32 R10, RZ, RZ, UR4 ;  /* 0x00000004ff0a7e24 */ /* 0x000fe4000f8e00ff */
[----:B------:R-:W-:Y:S07]  /*7740*/  LEPC R20, `(.L_x_122) ;  /* 0x000000001014794e */ /* 0x000fee0000000000 */
[----:B-1--4-:R-:W-:Y:S05]  /*7750*/  CALL.ABS.NOINC R2 ;  /* 0x0000000002007343 */ /* 0x012fea0003c00000 */
.L_x_122:
[----:B------:R-:W-:Y:S01]  /*7760*/  ISETP.NE.AND P0, PT, R98, RZ, PT ;  /* 0x000000ff6200720c */ /* 0x000fe20003f05270 */
[----:B------:R-:W-:Y:S05]  /*7770*/  WARPSYNC.ALL ;  /* 0x0000000000007948 */ /* 0x000fea0003800000 */
[----:B------:R-:W-:Y:S01]  /*7780*/  R2UR UR4, R39 ;  /* 0x00000000270472ca */ /* 0x000fe200000e0000 */
[----:B------:R-:W2:Y:S01]  /*7790*/  S2UR UR6, SR_CgaCtaId ;  /* 0x00000000000679c3 */ /* 0x000ea20000008800 */
[-C--:B---3--:R-:W-:Y:S01]  /*77a0*/  F2FP.F16.E5M2.UNPACK_B R42, R72.reuse ;  /* 0x00000048ff2a723e */ /* 0x088fe200020004ff */
[----:B------:R-:W-:Y:S01]  /*77b0*/  BSSY.RECONVERGENT B0, `(.L_x_123) ;  /* 0x000009b000007945 */ /* 0x000fe20003800200 */
[----:B------:R-:W-:Y:S02]  /*77c0*/  F2FP.F16.E5M2.UNPACK_B R72, R72.H1 ;  /* 0x00000048ff48723e */ /* 0x000fe400030004ff */
[-C--:B------:R-:W-:Y:S01]  /*77d0*/  F2FP.F16.E5M2.UNPACK_B R46, R73.reuse ;  /* 0x00000049ff2e723e */ /* 0x080fe200020004ff */
[--C-:B------:R-:W-:Y:S01]  /*77e0*/  HADD2.F32 R40, -RZ, R42.reuse.H0_H0 ;  /* 0x2000002aff287230 */ /* 0x100fe20000004100 */
[----:B------:R-:W-:Y:S01]  /*77f0*/  F2FP.F16.E5M2.UNPACK_B R73, R73.H1 ;  /* 0x00000049ff49723e */ /* 0x000fe200030004ff */
[----:B------:R-:W-:Y:S01]  /*7800*/  HADD2.F32 R42, -RZ, R42.H1_H1 ;  /* 0x3000002aff2a7230 */ /* 0x000fe20000004100 */
[-C--:B------:R-:W-:Y:S01]  /*7810*/  F2FP.F16.E5M2.UNPACK_B R50, R74.reuse ;  /* 0x0000004aff32723e */ /* 0x080fe200020004ff */
[----:B------:R-:W-:Y:S01]  /*7820*/  HADD2.F32 R43, -RZ, R72.H0_H0 ;  /* 0x20000048ff2b7230 */ /* 0x000fe20000004100 */
[----:B------:R-:W-:Y:S01]  /*7830*/  F2FP.F16.E5M2.UNPACK_B R74, R74.H1 ;  /* 0x0000004aff4a723e */ /* 0x000fe200030004ff */
[----:B------:R-:W-:Y:S01]  /*7840*/  LDTM.16dp32bit_t0_t15.x32 R4, tmem[UR4+0x40] ;  /* 0x00004004000479ee */ /* 0x000fe20008a80000 */
[----:B------:R-:W3:Y:S01]  /*7850*/  LDTM.16dp32bit_t16_t31.x32 R4, tmem[UR4+0x60] ;  /* 0x00006004000479ee */ /* 0x000ee20008aa0000 */
[----:B------:R-:W-:Y:S01]  /*7860*/  NOP ;  /* 0x0000000000007918 */ /* 0x000fe20000000000 */
[--C-:B------:R-:W-:Y:S01]  /*7870*/  HADD2.F32 R45, -RZ, R46.reuse.H0_H0 ;  /* 0x2000002eff2d7230 */ /* 0x100fe20000004100 */
[----:B------:R-:W-:Y:S01]  /*7880*/  R2UR UR5, R99 ;  /* 0x00000000630572ca */ /* 0x000fe200000e0000 */
[----:B------:R-:W-:Y:S01]  /*7890*/  HADD2.F32 R46, -RZ, R46.H1_H1 ;  /* 0x3000002eff2e7230 */ /* 0x000fe20000004100 */
[----:B------:R-:W-:Y:S01]  /*78a0*/  F2FP.F16.E5M2.UNPACK_B R54, R75 ;  /* 0x0000004bff36723e */ /* 0x000fe200020004ff */
[--C-:B------:R-:W-:Y:S01]  /*78b0*/  HADD2.F32 R49, -RZ, R50.reuse.H0_H0 ;  /* 0x20000032ff317230 */ /* 0x100fe20000004100 */
[----:B----4-:R-:W-:Y:S01]  /*78c0*/  F2FP.F16.E5M2.UNPACK_B R58, R76 ;  /* 0x0000004cff3a723e */ /* 0x010fe200020004ff */
[----:B------:R-:W-:Y:S01]  /*78d0*/  HADD2.F32 R50, -RZ, R50.H1_H1 ;  /* 0x30000032ff327230 */ /* 0x000fe20000004100 */
[----:B------:R-:W-:Y:S01]  /*78e0*/  F2FP.F16.E5M2.UNPACK_B R62, R77 ;  /* 0x0000004dff3e723e */ /* 0x000fe200020004ff */
[--C-:B------:R-:W-:Y:S01]  /*78f0*/  HADD2.F32 R53, -RZ, R54.reuse.H0_H0 ;  /* 0x20000036ff357230 */ /* 0x100fe20000004100 */
[----:B------:R-:W-:Y:S01]  /*7900*/  F2FP.F16.E5M2.UNPACK_B R66, R78 ;  /* 0x0000004eff42723e */ /* 0x000fe200020004ff */
[----:B------:R-:W-:Y:S01]  /*7910*/  HADD2.F32 R54, -RZ, R54.H1_H1 ;  /* 0x30000036ff367230 */ /* 0x000fe20000004100 */
[----:B------:R-:W-:Y:S01]  /*7920*/  F2FP.F16.E5M2.UNPACK_B R69, R79 ;  /* 0x0000004fff45723e */ /* 0x000fe200020004ff */
[--C-:B------:R-:W-:Y:S01]  /*7930*/  HADD2.F32 R57, -RZ, R58.reuse.H0_H0 ;  /* 0x2000003aff397230 */ /* 0x100fe20000004100 */
[----:B------:R-:W-:Y:S01]  /*7940*/  F2FP.F16.E5M2.UNPACK_B R75, R75.H1 ;  /* 0x0000004bff4b723e */ /* 0x000fe200030004ff */
[----:B------:R-:W-:Y:S01]  /*7950*/  UIADD3 UR4, UPT, UPT, UR5, 0x180, URZ ;  /* 0x0000018005047890 */ /* 0x000fe2000fffe0ff */
[----:B------:R-:W-:Y:S01]  /*7960*/  HADD2.F32 R59, -RZ, R58.H1_H1 ;  /* 0x3000003aff3b7230 */ /* 0x000fe20000004100 */
[----:B------:R-:W-:Y:S01]  /*7970*/  F2FP.F16.E5M2.UNPACK_B R76, R76.H1 ;  /* 0x0000004cff4c723e */ /* 0x000fe200030004ff */
[--C-:B------:R-:W-:Y:S01]  /*7980*/  HADD2.F32 R61, -RZ, R62.reuse.H0_H0 ;  /* 0x2000003eff3d7230 */ /* 0x100fe20000004100 */
[----:B------:R-:W-:Y:S01]  /*7990*/  F2FP.F16.E5M2.UNPACK_B R77, R77.H1 ;  /* 0x0000004dff4d723e */ /* 0x000fe200030004ff */
[----:B------:R-:W-:Y:S01]  /*79a0*/  HADD2.F32 R62, -RZ, R62.H1_H1 ;  /* 0x3000003eff3e7230 */ /* 0x000fe20000004100 */
[----:B------:R-:W-:Y:S01]  /*79b0*/  F2FP.F16.E5M2.UNPACK_B R78, R78.H1 ;  /* 0x0000004eff4e723e */ /* 0x000fe200030004ff */
[--C-:B------:R-:W-:Y:S01]  /*79c0*/  HADD2.F32 R65, -RZ, R66.reuse.H0_H0 ;  /* 0x20000042ff417230 */ /* 0x100fe20000004100 */
[----:B--2---:R-:W-:Y:S01]  /*79d0*/  UPRMT UR4, UR6, 0x654, UR4 ;  /* 0x0000065406047896 */ /* 0x004fe20008000004 */
[C---:B---3--:R-:W-:Y:S01]  /*79e0*/  FMUL R4, R38.reuse, R4 ;  /* 0x0000000426047220 */ /* 0x048fe20000400000 */
[C---:B------:R-:W-:Y:S01]  /*79f0*/  FMUL R5, R38.reuse, R5 ;  /* 0x0000000526057220 */ /* 0x040fe20000400000 */
[C---:B------:R-:W-:Y:S01]  /*7a00*/  FMUL R8, R38.reuse, R8 ;  /* 0x0000000826087220 */ /* 0x040fe20000400000 */
[C---:B------:R-:W-:Y:S01]  /*7a10*/  FMUL R9, R38.reuse, R9 ;  /* 0x0000000926097220 */ /* 0x040fe20000400000 */
[C---:B------:R-:W-:Y:S01]  /*7a20*/  FFMA R4, R41.reuse, R40, R4 ;  /* 0x0000002829047223 */ /* 0x040fe20000000004 */
[C---:B------:R-:W-:Y:S01]  /*7a30*/  FFMA R5, R41.reuse, R42, R5 ;  /* 0x0000002a29057223 */ /* 0x040fe20000000005 */
[C---:B------:R-:W-:Y:S01]  /*7a40*/  FMUL R12, R38.reuse, R12 ;  /* 0x0000000c260c7220 */ /* 0x040fe20000400000 */
[C---:B------:R-:W-:Y:S01]  /*7a50*/  FMUL R13, R38.reuse, R13 ;  /* 0x0000000d260d7220 */ /* 0x040fe20000400000 */
[----:B------:R-:W-:Y:S01]  /*7a60*/  SYNCS.ARRIVE.TRANS64.RED.A1T0 RZ, [UR4], RZ ;  /* 0x000000ffffff79a7 */ /* 0x000fe20008100404 */
        /* <DEDUP_REMOVED lines=15> */
[--C-:B------:R-:W-:Y:S02]  /*7b60*/  HADD2.F32 R47, -RZ, R73.reuse.H0_H0 ;  /* 0x20000049ff2f7230 */ /* 0x100fe40000004100 */
[C---:B------:R-:W-:Y:S01]  /*7b70*/  FMUL R10, R38.reuse, R10 ;  /* 0x0000000a260a7220 */ /* 0x040fe20000400000 */
[C---:B------:R-:W-:Y:S01]  /*7b80*/  FFMA R6, R41.reuse, R43, R6 ;  /* 0x0000002b29067223 */ /* 0x040fe20000000006 */
[----:B------:R-:W-:Y:S02]  /*7b90*/  HADD2.F32 R48, -RZ, R73.H1_H1 ;  /* 0x30000049ff307230 */ /* 0x000fe40000004100 */
[C---:B------:R-:W-:Y:S01]  /*7ba0*/  FFMA R7, R41.reuse, R44, R7 ;  /* 0x0000002c29077223 */ /* 0x040fe20000000007 */
[C---:B------:R-:W-:Y:S01]  /*7bb0*/  FFMA R8, R41.reuse, R45, R8 ;  /* 0x0000002d29087223 */ /* 0x040fe20000000008 */
[C---:B------:R-:W-:Y:S01]  /*7bc0*/  FFMA R9, R41.reuse, R46, R9 ;  /* 0x0000002e29097223 */ /* 0x040fe20000000009 */
[----:B------:R-:W-:Y:S01]  /*7bd0*/  FFMA R10, R41, R47, R10 ;  /* 0x0000002f290a7223 */ /* 0x000fe2000000000a */
[----:B------:R-:W-:Y:S01]  /*7be0*/  HADD2.F32 R43, -RZ, R69.H0_H0 ;  /* 0x20000045ff2b7230 */ /* 0x000fe20000004100 */
[----:B-1----:R-:W-:Y:S01]  /*7bf0*/  F2FP.SATFINITE.E5M2.F32.PACK_AB_MERGE_C R100, R7, R6, RZ ;  /* 0x000000060764723e */ /* 0x002fe200048060ff */
[C---:B------:R-:W-:Y:S01]  /*7c00*/  FMUL R11, R38.reuse, R11 ;  /* 0x0000000b260b7220 */ /* 0x040fe20000400000 */
[--C-:B------:R-:W-:Y:S02]  /*7c10*/  HADD2.F32 R51, -RZ, R74.reuse.H0_H0 ;  /* 0x2000004aff337230 */ /* 0x100fe40000004100 */
[C---:B------:R-:W-:Y:S01]  /*7c20*/  FMUL R14, R38.reuse, R14 ;  /* 0x0000000e260e7220 */ /* 0x040fe20000400000 */
[----:B------:R-:W-:Y:S01]  /*7c30*/  HADD2.F32 R52, -RZ, R74.H1_H1 ;  /* 0x3000004aff347230 */ /* 0x000fe20000004100 */
[----:B------:R-:W-:Y:S01]  /*7c40*/  F2FP.SATFINITE.E5M2.F32.PACK_AB_MERGE_C R100, R5, R4, R100 ;  /* 0x000000040564723e */ /* 0x000fe20004806064 */
[C---:B------:R-:W-:Y:S01]  /*7c50*/  FFMA R11, R41.reuse, R48, R11 ;  /* 0x00000030290b7223 */ /* 0x040fe2000000000b */
[C---:B------:R-:W-:Y:S01]  /*7c60*/  FFMA R12, R41.reuse, R49, R12 ;  /* 0x00000031290c7223 */ /* 0x040fe2000000000c */
[C---:B------:R-:W-:Y:S01]  /*7c70*/  FFMA R13, R41.reuse, R50, R13 ;  /* 0x00000032290d7223 */ /* 0x040fe2000000000d */
[----:B------:R-:W-:Y:S01]  /*7c80*/  FFMA R14, R41, R51, R14 ;  /* 0x00000033290e7223 */ /* 0x000fe2000000000e */
[C---:B------:R-:W-:Y:S01]  /*7c90*/  FMUL R15, R38.reuse, R15 ;  /* 0x0000000f260f7220 */ /* 0x040fe20000400000 */
[----:B------:R-:W-:Y:S01]  /*7ca0*/  F2FP.F16.E5M2.UNPACK_B R79, R79.H1 ;  /* 0x0000004fff4f723e */ /* 0x000fe200030004ff */
[--C-:B------:R-:W-:Y:S01]  /*7cb0*/  HADD2.F32 R55, -RZ, R75.reuse.H0_H0 ;  /* 0x2000004bff377230 */ /* 0x100fe20000004100 */
[----:B------:R-:W-:Y:S01]  /*7cc0*/  F2FP.SATFINITE.E5M2.F32.PACK_AB_MERGE_C R101, R11, R10, RZ ;  /* 0x0000000a0b65723e */ /* 0x000fe200048060ff */
[C---:B------:R-:W-:Y:S01]  /*7cd0*/  FFMA R15, R41.reuse, R52, R15 ;  /* 0x00000034290f7223 */ /* 0x040fe2000000000f */
[C---:B------:R-:W-:Y:S01]  /*7ce0*/  FFMA R16, R41.reuse, R53, R16 ;  /* 0x0000003529107223 */ /* 0x040fe20000000010 */
[----:B------:R-:W-:Y:S01]  /*7cf0*/  FFMA R17, R41, R54, R17 ;  /* 0x0000003629117223 */ /* 0x000fe20000000011 */
[----:B------:R-:W-:Y:S01]  /*7d00*/  F2FP.SATFINITE.E5M2.F32.PACK_AB_MERGE_C R101, R9, R8, R101 ;  /* 0x000000080965723e */ /* 0x000fe20004806065 */
[----:B------:R-:W-:Y:S01]  /*7d10*/  HADD2.F32 R56, -RZ, R75.H1_H1 ;  /* 0x3000004bff387230 */ /* 0x000fe20000004100 */
[----:B------:R-:W-:Y:S01]  /*7d20*/  F2FP.SATFINITE.E5M2.F32.PACK_AB_MERGE_C R102, R15, R14, RZ ;  /* 0x0000000e0f66723e */ /* 0x000fe200048060ff */
[C---:B------:R-:W-:Y:S01]  /*7d30*/  FMUL R18, R38.reuse, R18 ;  /* 0x0000001226127220 */ /* 0x040fe20000400000 */
[C---:B------:R-:W-:Y:S01]  /*7d40*/  FMUL R19, R38.reuse, R19 ;  /* 0x0000001326137220 */ /* 0x040fe20000400000 */
[--C-:B------:R-:W-:Y:S02]  /*7d50*/  HADD2.F32 R58, -RZ, R76.reuse.H0_H0 ;  /* 0x2000004cff3a7230 */ /* 0x100fe40000004100 */
[C---:B------:R-:W-:Y:S01]  /*7d60*/  FMUL R3, R38.reuse, R22 ;  /* 0x0000001626037220 */ /* 0x040fe20000400000 */
[C---:B------:R-:W-:Y:S01]  /*7d70*/  FFMA R18, R41.reuse, R55, R18 ;  /* 0x0000003729127223 */ /* 0x040fe20000000012 */
[----:B------:R-:W-:Y:S02]  /*7d80*/  HADD2.F32 R60, -RZ, R76.H1_H1 ;  /* 0x3000004cff3c7230 */ /* 0x000fe40000004100 */
        /* <DEDUP_REMOVED lines=42> */
[----:B------:R-:W-:Y:S03]  /*8030*/  IADD3 R70, PT, PT, R36, 0x1, RZ ;  /* 0x0000000124467810 */ /* 0x000fe60007ffe0ff */
        /* <DEDUP_REMOVED lines=9> */
[----:B------:R-:W-:Y:S02]  /*80d0*/  UIADD3 UR4, UP0, UPT, UR62, 0x680, URZ ;  /* 0x000006803e047890 */ /* 0x000fe4000ff1e0ff */
[----:B------:R-:W-:Y:S02]  /*80e0*/  UIADD3 UR9, UPT, UPT, UR49, 0x40, URZ ;  /* 0x0000004031097890 */ /* 0x000fe4000fffe0ff */
[----:B------:R-:W-:Y:S02]  /*80f0*/  UIADD3 UR8, UPT, UPT, UR44, 0x3200, URZ ;  /* 0x000032002c087890 */ /* 0x000fe4000fffe0ff */
[----:B------:R-:W-:Y:S01]  /*8100*/  UIADD3.X UR5, UPT, UPT, URZ, UR63, URZ, UP0, !UPT ;  /* 0x0000003fff057290 */ /* 0x000fe200087fe4ff */
[----:B------:R-:W-:Y:S01]  /*8110*/  UMOV UR10, UR50 ;  /* 0x00000032000a7c82 */ /* 0x000fe20008000000 */
[----:B------:R-:W-:Y:S07]  /*8120*/  UMOV UR11, UR36 ;  /* 0x00000024000b7c82 */ /* 0x000fee0008000000 */
[----:B------:R2:W-:Y:S01]  /*8130*/  UTMASTG.3D [UR8], [UR4] ;  /* 0x00000008040073b5 */ /* 0x0005e20008010000 */
[----:B------:R0:W-:Y:S01]  /*8140*/  UTMACMDFLUSH ;  /* 0x00000000000079b7 */ /* 0x0001e20000000000 */
[----:B--2---:R-:W-:Y:S04]  /*8150*/  DEPBAR.LE SB0, 0x1 ;  /* 0x000080400000791a */ /* 0x004fe80000000000 */
.L_x_124:
[----:B------:R-:W-:Y:S05]  /*8160*/  BSYNC.RECONVERGENT B0 ;  /* 0x0000000000007941 */ /* 0x000fea0003800200 */
.L_x_123:
[----:B------:R-:W-:Y:S01]  /*8170*/  BAR.SYNC.DEFER_BLOCKING 0x1, 0x80 ;  /* 0x0042000000007b1d */ /* 0x000fe20000010000 */
[----:B------:R-:W-:Y:S01]  /*8180*/  ISETP.NE.AND P0, PT, R90, 0x2, PT ;  /* 0x000000025a00780c */ /* 0x000fe20003f05270 */
[----:B------:R-:W-:Y:S01]  /*8190*/  UISETP.NE.AND UP0, UPT, UR45, URZ, UPT ;  /* 0x000000ff2d00728c */ /* 0x000fe2000bf05270 */
[----:B------:R-:W-:Y:S01]  /*81a0*/  ISETP.NE.AND P1, PT, R70, 0x4, PT ;  /* 0x000000044600780c */ /* 0x000fe20003f25270 */
[----:B------:R-:W-:Y:S01]  /*81b0*/  UIADD3 UR20, UPT, UPT, UR37, UR59, URZ ;  /* 0x0000003b25147290 */ /* 0x000fe2000fffe0ff */
[----:B------:R-:W-:Y:S01]  /*81c0*/  SEL R2, RZ, 0x1, P0 ;  /* 0x00000001ff027807 */ /* 0x000fe20000000000 */
[----:B------:R-:W-:Y:S01]  /*81d0*/  UIADD3 UR16, UPT, UPT, UR38, UR60, URZ ;  /* 0x0000003c26107290 */ /* 0x000fe2000fffe0ff */
[----:B------:R-:W-:Y:S02]  /*81e0*/  SEL R0, RZ, 0x1, P1 ;  /* 0x00000001ff007807 */ /* 0x000fe40000800000 */
[----:B------:R-:W-:Y:S02]  /*81f0*/  LOP3.LUT R93, R93, R2, RZ, 0x3c, !PT ;  /* 0x000000025d5d7212 */ /* 0x000fe400078e3cff */
[----:B------:R-:W-:Y:S02]  /*8200*/  LOP3.LUT R95, R95, R0, RZ, 0x3c, !PT ;  /* 0x000000005f5f7212 */ /* 0x000fe400078e3cff */
[----:B------:R-:W-:Y:S02]  /*8210*/  SEL R90, R90, RZ, P0 ;  /* 0x000000ff5a5a7207 */ /* 0x000fe40000000000 */
[----:B------:R-:W-:Y:S01]  /*8220*/  SEL R36, R70, RZ, P1 ;  /* 0x000000ff46247207 */ /* 0x000fe20000800000 */
[----:B------:R-:W-:Y:S01]  /*8230*/  UMOV UR36, UR58 ;  /* 0x0000003a00247c82 */ /* 0x000fe20008000000 */
[----:B------:R-:W-:Y:S05]  /*8240*/  BRA.U UP0, `(.L_x_125) ;  /* 0xffffffd500ac7547 */ /* 0x000fea000b83ffff */
[----:B------:R-:W-:Y:S05]  /*8250*/  EXIT ;  /* 0x000000000000794d */ /* 0x000fea0003800000 */
.L_x_25:
[----:B-1----:R1:W2:Y:S02]  /*8260*/  SYNCS.PHASECHK.TRANS64.TRYWAIT P0, [R0+URZ+0x1b0], R3 ;  /* 0x0001b003000075a7 */ /* 0x0022a400080011ff */
[----:B--2---:R-:W-:Y:S05]  /*8270*/  @!P0 NANOSLEEP.SYNCS 0x989680 ;  /* 0x009896800000895d */ /* 0x004fea0003900000 */
[----:B------:R-:W2:Y:S02]  /*8280*/  @!P0 SYNCS.PHASECHK.TRANS64 P0, [R0+URZ+0x1b0], R3 ;  /* 0x0001b003000085a7 */ /* 0x000ea400080010ff */
[----:B--2---:R-:W-:Y:S05]  /*8290*/  @!P0 BRA `(.L_x_25) ;  /* 0xfffffffc00f08947 */ /* 0x004fea000383ffff */
[----:B------:R-:W-:Y:S05]  /*82a0*/  BRA `(.L_x_126) ;  /* 0xffffff9800687947 */ /* 0x000fea000383ffff */
.L_x_28:
[----:B-1----:R-:W-:-:S07]  /*82b0*/  MOV R0, UR33 ;  /* 0x0000002100007c02 */ /* 0x002fce0008000f00 */
.L_x_127:
[----:B-1----:R1:W2:Y:S02]  /*82c0*/  SYNCS.PHASECHK.TRANS64.TRYWAIT P0, [R0+URZ+0x88], R3 ;  /* 0x00008803000075a7 */ /* 0x0022a400080011ff */
[----:B--2---:R-:W-:Y:S05]  /*82d0*/  @!P0 NANOSLEEP.SYNCS 0x989680 ;  /* 0x009896800000895d */ /* 0x004fea0003900000 */
[----:B------:R-:W2:Y:S02]  /*82e0*/  @!P0 SYNCS.PHASECHK.TRANS64 P0, [R0+URZ+0x88], R3 ;  /* 0x00008803000085a7 */ /* 0x000ea400080010ff */
[----:B--2---:R-:W-:Y:S05]  /*82f0*/  @!P0 BRA `(.L_x_127) ;  /* 0xfffffffc00f08947 */ /* 0x004fea000383ffff */
[----:B------:R-:W-:Y:S05]  /*8300*/  BRA `(.L_x_27) ;  /* 0xffffff9800ac7947 */ /* 0x000fea000383ffff */
.L_x_35:
[----:B-1----:R-:W-:-:S07]  /*8310*/  MOV R0, UR17 ;  /* 0x0000001100007c02 */ /* 0x002fce0008000f00 */
.L_x_128:
[----:B-1----:R1:W2:Y:S02]  /*8320*/  SYNCS.PHASECHK.TRANS64.TRYWAIT P0, [R0+URZ+0x88], R3 ;  /* 0x00008803000075a7 */ /* 0x0022a400080011ff */
[----:B--2---:R-:W-:Y:S05]  /*8330*/  @!P0 NANOSLEEP.SYNCS 0x989680 ;  /* 0x009896800000895d */ /* 0x004fea0003900000 */
[----:B------:R-:W2:Y:S02]  /*8340*/  @!P0 SYNCS.PHASECHK.TRANS64 P0, [R0+URZ+0x88], R3 ;  /* 0x00008803000085a7 */ /* 0x000ea400080010ff */
[----:B--2---:R-:W-:Y:S05]  /*8350*/  @!P0 BRA `(.L_x_128) ;  /* 0xfffffffc00f08947 */ /* 0x004fea000383ffff */
[----:B------:R-:W-:Y:S05]  /*8360*/  BRA `(.L_x_34) ;  /* 0xffffff9c006c7947 */ /* 0x000fea000383ffff */
.L_x_40:
[----:B-1----:R1:W2:Y:S02]  /*8370*/  SYNCS.PHASECHK.TRANS64.TRYWAIT P0, [R3+URZ+0x140], R0 ;  /* 0x00014000030075a7 */ /* 0x0022a400080011ff */
[----:B--2---:R-:W-:Y:S05]  /*8380*/  @!P0 NANOSLEEP.SYNCS 0x989680 ;  /* 0x009896800000895d */ /* 0x004fea0003900000 */
[----:B------:R-:W2:Y:S02]  /*8390*/  @!P0 SYNCS.PHASECHK.TRANS64 P0, [R3+URZ+0x140], R0 ;  /* 0x00014000030085a7 */ /* 0x000ea400080010ff */
[----:B--2---:R-:W-:Y:S05]  /*83a0*/  @!P0 BRA `(.L_x_40) ;  /* 0xfffffffc00f08947 */ /* 0x004fea000383ffff */
[----:B------:R-:W-:Y:S05]  /*83b0*/  BRA `(.L_x_129) ;  /* 0xffffffa0000c7947 */ /* 0x000fea000383ffff */
.L_x_44:
[----:B-1----:R-:W-:-:S07]  /*83c0*/  MOV R0, UR4 ;  /* 0x0000000400007c02 */ /* 0x002fce0008000f00 */
.L_x_130:
[----:B-1----:R1:W2:Y:S02]  /*83d0*/  SYNCS.PHASECHK.TRANS64.TRYWAIT P0, [R0+URZ], R3 ;  /* 0x00000003000075a7 */ /* 0x0022a400080011ff */
[----:B--2---:R-:W-:Y:S05]  /*83e0*/  @!P0 NANOSLEEP.SYNCS 0x989680 ;  /* 0x009896800000895d */ /* 0x004fea0003900000 */
[----:B------:R-:W2:Y:S02]  /*83f0*/  @!P0 SYNCS.PHASECHK.TRANS64 P0, [R0+URZ], R3 ;  /* 0x00000003000085a7 */ /* 0x000ea400080010ff */
[----:B--2---:R-:W-:Y:S05]  /*8400*/  @!P0 BRA `(.L_x_130) ;  /* 0xfffffffc00f08947 */ /* 0x004fea000383ffff */
[----:B------:R-:W-:Y:S05]  /*8410*/  BRA `(.L_x_131) ;  /* 0xffffffa400b07947 */ /* 0x000fea000383ffff */
.L_x_45:
[----:B------:R-:W-:-:S07]  /*8420*/  MOV R0, UR5 ;  /* 0x0000000500007c02 */ /* 0x000fce0008000f00 */
.L_x_132:
[----:B-1----:R1:W2:Y:S02]  /*8430*/  SYNCS.PHASECHK.TRANS64.TRYWAIT P0, [R0+URZ], R3 ;  /* 0x00000003000075a7 */ /* 0x0022a400080011ff */
[----:B--2---:R-:W-:Y:S05]  /*8440*/  @!P0 NANOSLEEP.SYNCS 0x989680 ;  /* 0x009896800000895d */ /* 0x004fea0003900000 */
[----:B------:R-:W2:Y:S02]  /*8450*/  @!P0 SYNCS.PHASECHK.TRANS64 P0, [R0+URZ], R3 ;  /* 0x00000003000085a7 */ /* 0x000ea400080010ff */
[----:B--2---:R-:W-:Y:S05]  /*8460*/  @!P0 BRA `(.L_x_132) ;  /* 0xfffffffc00f08947 */ /* 0x004fea000383ffff */
[----:B------:R-:W-:Y:S05]  /*8470*/  BRA `(.L_x_133) ;  /* 0xffffffa400bc7947 */ /* 0x000fea000383ffff */
.L_x_46:
[----:B------:R-:W-:-:S07]  /*8480*/  MOV R0, UR5 ;  /* 0x0000000500007c02 */ /* 0x000fce0008000f00 */
.L_x_134:
[----:B-1----:R1:W2:Y:S02]  /*8490*/  SYNCS.PHASECHK.TRANS64.TRYWAIT P0, [R0+URZ], R3 ;  /* 0x00000003000075a7 */ /* 0x0022a400080011ff */
[----:B--2---:R-:W-:Y:S05]  /*84a0*/  @!P0 NANOSLEEP.SYNCS 0x989680 ;  /* 0x009896800000895d */ /* 0x004fea0003900000 */
[----:B------:R-:W2:Y:S02]  /*84b0*/  @!P0 SYNCS.PHASECHK.TRANS64 P0, [R0+URZ], R3 ;  /* 0x00000003000085a7 */ /* 0x000ea400080010ff */
[----:B--2---:R-:W-:Y:S05]  /*84c0*/  @!P0 BRA `(.L_x_134) ;  /* 0xfffffffc00f08947 */ /* 0x004fea000383ffff */
[----:B------:R-:W-:Y:S05]  /*84d0*/  BRA `(.L_x_135) ;  /* 0xffffffa400c87947 */ /* 0x000fea000383ffff */
.L_x_47:
[----:B------:R-:W-:-:S07]  /*84e0*/  MOV R0, UR5 ;  /* 0x0000000500007c02 */ /* 0x000fce0008000f00 */
.L_x_136:
[----:B-1----:R1:W2:Y:S02]  /*84f0*/  SYNCS.PHASECHK.TRANS64.TRYWAIT P0, [R0+URZ], R3 ;  /* 0x00000003000075a7 */ /* 0x0022a400080011ff */
[----:B--2---:R-:W-:Y:S05]  /*8500*/  @!P0 NANOSLEEP.SYNCS 0x989680 ;  /* 0x009896800000895d */ /* 0x004fea0003900000 */
[----:B------:R-:W2:Y:S02]  /*8510*/  @!P0 SYNCS.PHASECHK.TRANS64 P0, [R0+URZ], R3 ;  /* 0x00000003000085a7 */ /* 0x000ea400080010ff */
[----:B--2---:R-:W-:Y:S05]  /*8520*/  @!P0 BRA `(.L_x_136) ;  /* 0xfffffffc00f08947 */ /* 0x004fea000383ffff */
[----:B------:R-:W-:Y:S05]  /*8530*/  BRA `(.L_x_137) ;  /* 0xffffffa400d47947 */ /* 0x000fea000383ffff */
.L_x_48:
[----:B------:R-:W-:-:S07]  /*8540*/  MOV R0, UR5 ;  /* 0x0000000500007c02 */ /* 0x000fce0008000f00 */
.L_x_138:
[----:B-1----:R1:W2:Y:S02]  /*8550*/  SYNCS.PHASECHK.TRANS64.TRYWAIT P0, [R0+URZ], R3 ;  /* 0x00000003000075a7 */ /* 0x0022a400080011ff */
[----:B--2---:R-:W-:Y:S05]  /*8560*/  @!P0 NANOSLEEP.SYNCS 0x989680 ;  /* 0x009896800000895d */ /* 0x004fea0003900000 */
[----:B------:R-:W2:Y:S02]  /*8570*/  @!P0 SYNCS.PHASECHK.TRANS64 P0, [R0+URZ], R3 ;  /* 0x00000003000085a7 */ /* 0x000ea400080010ff */
[----:B--2---:R-:W-:Y:S05]  /*8580*/  @!P0 BRA `(.L_x_138) ;  /* 0xfffffffc00f08947 */ /* 0x004fea000383ffff */
[----:B------:R-:W-:Y:S05]  /*8590*/  BRA `(.L_x_139) ;  /* 0xffffffa400e07947 */ /* 0x000fea000383ffff */
.L_x_49:
[----:B------:R-:W-:-:S07]  /*85a0*/  MOV R0, UR5 ;  /* 0x0000000500007c02 */ /* 0x000fce0008000f00 */
.L_x_140:
[----:B-1----:R1:W2:Y:S02]  /*85b0*/  SYNCS.PHASECHK.TRANS64.TRYWAIT P0, [R0+URZ], R3 ;  /* 0x00000003000075a7 */ /* 0x0022a400080011ff */
[----:B--2---:R-:W-:Y:S05]  /*85c0*/  @!P0 NANOSLEEP.SYNCS 0x989680 ;  /* 0x009896800000895d */ /* 0x004fea0003900000 */
[----:B------:R-:W2:Y:S02]  /*85d0*/  @!P0 SYNCS.PHASECHK.TRANS64 P0, [R0+URZ], R3 ;  /* 0x00000003000085a7 */ /* 0x000ea400080010ff */
[----:B--2---:R-:W-:Y:S05]  /*85e0*/  @!P0 BRA `(.L_x_140) ;  /* 0xfffffffc00f08947 */ /* 0x004fea000383ffff */
[----:B------:R-:W-:Y:S05]  /*85f0*/  BRA `(.L_x_141) ;  /* 0xffffffa400ec7947 */ /* 0x000fea000383ffff */
.L_x_50:
[----:B------:R-:W-:-:S07]  /*8600*/  MOV R0, UR5 ;  /* 0x0000000500007c02 */ /* 0x000fce0008000f00 */
.L_x_142:
[----:B-1----:R1:W2:Y:S02]  /*8610*/  SYNCS.PHASECHK.TRANS64.TRYWAIT P0, [R0+URZ], R3 ;  /* 0x00000003000075a7 */ /* 0x0022a400080011ff */
[----:B--2---:R-:W-:Y:S05]  /*8620*/  @!P0 NANOSLEEP.SYNCS 0x989680 ;  /* 0x009896800000895d */ /* 0x004fea0003900000 */
[----:B------:R-:W2:Y:S02]  /*8630*/  @!P0 SYNCS.PHASECHK.TRANS64 P0, [R0+URZ], R3 ;  /* 0x00000003000085a7 */ /* 0x000ea400080010ff */
[----:B--2---:R-:W-:Y:S05]  /*8640*/  @!P0 BRA `(.L_x_142) ;  /* 0xfffffffc00f08947 */ /* 0x004fea000383ffff */
[----:B------:R-:W-:Y:S05]  /*8650*/  BRA `(.L_x_143) ;  /* 0xffffffa400f87947 */ /* 0x000fea000383ffff */
.L_x_51:
[----:B------:R-:W-:-:S07]  /*8660*/  MOV R0, UR5 ;  /* 0x0000000500007c02 */ /* 0x000fce0008000f00 */
.L_x_144:
[----:B-1----:R1:W2:Y:S02]  /*8670*/  SYNCS.PHASECHK.TRANS64.TRYWAIT P0, [R0+URZ], R3 ;  /* 0x00000003000075a7 */ /* 0x0022a400080011ff */
[----:B--2---:R-:W-:Y:S05]  /*8680*/  @!P0 NANOSLEEP.SYNCS 0x989680 ;  /* 0x009896800000895d */ /* 0x004fea0003900000 */
[----:B------:R-:W2:Y:S02]  /*8690*/  @!P0 SYNCS.PHASECHK.TRANS64 P0, [R0+URZ], R3 ;  /* 0x00000003000085a7 */ /* 0x000ea400080010ff */
[----:B--2---:R-:W-:Y:S05]  /*86a0*/  @!P0 BRA `(.L_x_144) ;  /* 0xfffffffc00f08947 */ /* 0x004fea000383ffff */
[----:B------:R-:W-:Y:S05]  /*86b0*/  BRA `(.L_x_145) ;  /* 0xffffffa800047947 */ /* 0x000fea000383ffff */
.L_x_52:
[----:B------:R-:W-:-:S07]  /*86c0*/  MOV R0, UR5 ;  /* 0x0000000500007c02 */ /* 0x000fce0008000f00 */
.L_x_146:
[----:B-1----:R1:W2:Y:S02]  /*86d0*/  SYNCS.PHASECHK.TRANS64.TRYWAIT P0, [R0+URZ], R3 ;  /* 0x00000003000075a7 */ /* 0x0022a400080011ff */
[----:B--2---:R-:W-:Y:S05]  /*86e0*/  @!P0 NANOSLEEP.SYNCS 0x989680 ;  /* 0x009896800000895d */ /* 0x004fea0003900000 */
[----:B------:R-:W2:Y:S02]  /*86f0*/  @!P0 SYNCS.PHASECHK.TRANS64 P0, [R0+URZ], R3 ;  /* 0x00000003000085a7 */ /* 0x000ea400080010ff */
[----:B--2---:R-:W-:Y:S05]  /*8700*/  @!P0 BRA `(.L_x_146) ;  /* 0xfffffffc00f08947 */ /* 0x004fea000383ffff */
[----:B------:R-:W-:Y:S05]  /*8710*/  BRA `(.L_x_147) ;  /* 0xffffffa800107947 */ /* 0x000fea000383ffff */
.L_x_53:
[----:B------:R-:W-:-:S07]  /*8720*/  MOV R0, UR5 ;  /* 0x0000000500007c02 */ /* 0x000fce0008000f00 */
.L_x_148:
[----:B-1----:R1:W2:Y:S02]  /*8730*/  SYNCS.PHASECHK.TRANS64.TRYWAIT P0, [R0+URZ], R3 ;  /* 0x00000003000075a7 */ /* 0x0022a400080011ff */
[----:B--2---:R-:W-:Y:S05]  /*8740*/  @!P0 NANOSLEEP.SYNCS 0x989680 ;  /* 0x009896800000895d */ /* 0x004fea0003900000 */
[----:B------:R-:W2:Y:S02]  /*8750*/  @!P0 SYNCS.PHASECHK.TRANS64 P0, [R0+URZ], R3 ;  /* 0x00000003000085a7 */ /* 0x000ea400080010ff */
[----:B--2---:R-:W-:Y:S05]  /*8760*/  @!P0 BRA `(.L_x_148) ;  /* 0xfffffffc00f08947 */ /* 0x004fea000383ffff */
[----:B------:R-:W-:Y:S05]  /*8770*/  BRA `(.L_x_149) ;  /* 0xffffffa8001c7947 */ /* 0x000fea000383ffff */
.L_x_54:
[----:B------:R-:W-:-:S07]  /*8780*/  MOV R0, UR5 ;  /* 0x0000000500007c02 */ /* 0x000fce0008000f00 */
.L_x_150:
[----:B-1----:R1:W2:Y:S02]  /*8790*/  SYNCS.PHASECHK.TRANS64.TRYWAIT P0, [R0+URZ], R3 ;  /* 0x00000003000075a7 */ /* 0x0022a400080011ff */
[----:B--2---:R-:W-:Y:S05]  /*87a0*/  @!P0 NANOSLEEP.SYNCS 0x989680 ;  /* 0x009896800000895d */ /* 0x004fea0003900000 */
[----:B------:R-:W2:Y:S02]  /*87b0*/  @!P0 SYNCS.PHASECHK.TRANS64 P0, [R0+URZ], R3 ;  /* 0x00000003000085a7 */ /* 0x000ea400080010ff */
[----:B--2---:R-:W-:Y:S05]  /*87c0*/  @!P0 BRA `(.L_x_150) ;  /* 0xfffffffc00f08947 */ /* 0x004fea000383ffff */
[----:B------:R-:W-:Y:S05]  /*87d0*/  BRA `(.L_x_151) ;  /* 0xffffffa800287947 */ /* 0x000fea000383ffff */
.L_x_55:
[----:B------:R-:W-:-:S07]  /*87e0*/  MOV R0, UR5 ;  /* 0x0000000500007c02 */ /* 0x000fce0008000f00 */
.L_x_152:
[----:B-1----:R1:W2:Y:S02]  /*87f0*/  SYNCS.PHASECHK.TRANS64.TRYWAIT P0, [R0+URZ], R3 ;  /* 0x00000003000075a7 */ /* 0x0022a400080011ff */
[----:B--2---:R-:W-:Y:S05]  /*8800*/  @!P0 NANOSLEEP.SYNCS 0x989680 ;  /* 0x009896800000895d */ /* 0x004fea0003900000 */
[----:B------:R-:W2:Y:S02]  /*8810*/  @!P0 SYNCS.PHASECHK.TRANS64 P0, [R0+URZ], R3 ;  /* 0x00000003000085a7 */ /* 0x000ea400080010ff */
[----:B--2---:R-:W-:Y:S05]  /*8820*/  @!P0 BRA `(.L_x_152) ;  /* 0xfffffffc00f08947 */ /* 0x004fea000383ffff */
[----:B------:R-:W-:Y:S05]  /*8830*/  BRA `(.L_x_153) ;  /* 0xffffffa800347947 */ /* 0x000fea000383ffff */
.L_x_56:
[----:B------:R-:W-:-:S07]  /*8840*/  MOV R0, UR5 ;  /* 0x0000000500007c02 */ /* 0x000fce0008000f00 */
.L_x_154:
[----:B-1----:R1:W2:Y:S02]  /*8850*/  SYNCS.PHASECHK.TRANS64.TRYWAIT P0, [R0+URZ], R3 ;  /* 0x00000003000075a7 */ /* 0x0022a400080011ff */
[----:B--2---:R-:W-:Y:S05]  /*8860*/  @!P0 NANOSLEEP.SYNCS 0x989680 ;  /* 0x009896800000895d */ /* 0x004fea0003900000 */
[----:B------:R-:W2:Y:S02]  /*8870*/  @!P0 SYNCS.PHASECHK.TRANS64 P0, [R0+URZ], R3 ;  /* 0x00000003000085a7 */ /* 0x000ea400080010ff */
[----:B--2---:R-:W-:Y:S05]  /*8880*/  @!P0 BRA `(.L_x_154) ;  /* 0xfffffffc00f08947 */ /* 0x004fea000383ffff */
[----:B------:R-:W-:Y:S05]  /*8890*/  BRA `(.L_x_155) ;  /* 0xffffffa800407947 */ /* 0x000fea000383ffff */
.L_x_57:
[----:B------:R-:W-:-:S07]  /*88a0*/  MOV R0, UR5 ;  /* 0x0000000500007c02 */ /* 0x000fce0008000f00 */
.L_x_156:
[----:B-1----:R1:W2:Y:S02]  /*88b0*/  SYNCS.PHASECHK.TRANS64.TRYWAIT P0, [R0+URZ], R3 ;  /* 0x00000003000075a7 */ /* 0x0022a400080011ff */
[----:B--2---:R-:W-:Y:S05]  /*88c0*/  @!P0 NANOSLEEP.SYNCS 0x989680 ;  /* 0x009896800000895d */ /* 0x004fea0003900000 */
[----:B------:R-:W2:Y:S02]  /*88d0*/  @!P0 SYNCS.PHASECHK.TRANS64 P0, [R0+URZ], R3 ;  /* 0x00000003000085a7 */ /* 0x000ea400080010ff */
[----:B--2---:R-:W-:Y:S05]  /*88e0*/  @!P0 BRA `(.L_x_156) ;  /* 0xfffffffc00f08947 */ /* 0x004fea000383ffff */
[----:B------:R-:W-:Y:S05]  /*88f0*/  BRA `(.L_x_157) ;  /* 0xffffffa8004c7947 */ /* 0x000fea000383ffff */
.L_x_58:
[----:B------:R-:W-:-:S07]  /*8900*/  MOV R0, UR5 ;  /* 0x0000000500007c02 */ /* 0x000fce0008000f00 */
.L_x_158:
[----:B-1----:R1:W2:Y:S02]  /*8910*/  SYNCS.PHASECHK.TRANS64.TRYWAIT P0, [R0+URZ], R3 ;  /* 0x00000003000075a7 */ /* 0x0022a400080011ff */
[----:B--2---:R-:W-:Y:S05]  /*8920*/  @!P0 NANOSLEEP.SYNCS 0x989680 ;  /* 0x009896800000895d */ /* 0x004fea0003900000 */
[----:B------:R-:W2:Y:S02]  /*8930*/  @!P0 SYNCS.PHASECHK.TRANS64 P0, [R0+URZ], R3 ;  /* 0x00000003000085a7 */ /* 0x000ea400080010ff */
[----:B--2---:R-:W-:Y:S05]  /*8940*/  @!P0 BRA `(.L_x_158) ;  /* 0xfffffffc00f08947 */ /* 0x004fea000383ffff */
[----:B------:R-:W-:Y:S05]  /*8950*/  BRA `(.L_x_159) ;  /* 0xffffffa800587947 */ /* 0x000fea000383ffff */
.L_x_59:
[----:B------:R-:W-:-:S07]  /*8960*/  MOV R0, UR5 ;  /* 0x0000000500007c02 */ /* 0x000fce0008000f00 */
.L_x_160:
[----:B-1----:R1:W2:Y:S02]  /*8970*/  SYNCS.PHASECHK.TRANS64.TRYWAIT P0, [R0+URZ], R3 ;  /* 0x00000003000075a7 */ /* 0x0022a400080011ff */
[----:B--2---:R-:W-:Y:S05]  /*8980*/  @!P0 NANOSLEEP.SYNCS 0x989680 ;  /* 0x009896800000895d */ /* 0x004fea0003900000 */
[----:B------:R-:W2:Y:S02]  /*8990*/  @!P0 SYNCS.PHASECHK.TRANS64 P0, [R0+URZ], R3 ;  /* 0x00000003000085a7 */ /* 0x000ea400080010ff */
[----:B--2---:R-:W-:Y:S05]  /*89a0*/  @!P0 BRA `(.L_x_160) ;  /* 0xfffffffc00f08947 */ /* 0x004fea000383ffff */
[----:B------:R-:W-:Y:S05]  /*89b0*/  BRA `(.L_x_161) ;  /* 0xffffffa800647947 */ /* 0x000fea000383ffff */
.L_x_62:
[----:B--2---:R2:W3:Y:S02]  /*89c0*/  SYNCS.PHASECHK.TRANS64.TRYWAIT P0, [R2+URZ+0x1a0], R5 ;  /* 0x0001a005020075a7 */ /* 0x0044e400080011ff */
[----:B---3--:R-:W-:Y:S05]  /*89d0*/  @!P0 NANOSLEEP.SYNCS 0x989680 ;  /* 0x009896800000895d */ /* 0x008fea0003900000 */
[----:B------:R-:W3:Y:S02]  /*89e0*/  @!P0 SYNCS.PHASECHK.TRANS64 P0, [R2+URZ+0x1a0], R5 ;  /* 0x0001a005020085a7 */ /* 0x000ee400080010ff */
[----:B---3--:R-:W-:Y:S05]  /*89f0*/  @!P0 BRA `(.L_x_62) ;  /* 0xfffffffc00f08947 */ /* 0x008fea000383ffff */
[----:B------:R-:W-:Y:S05]  /*8a00*/  BRA `(.L_x_162) ;  /* 0xffffffa800c87947 */ /* 0x000fea000383ffff */
.L_x_63:
[----:B------:R-:W-:-:S07]  /*8a10*/  MOV R2, UR4 ;  /* 0x0000000400027c02 */ /* 0x000fce0008000f00 */
.L_x_163:
[----:B--2---:R2:W3:Y:S02]  /*8a20*/  SYNCS.PHASECHK.TRANS64.TRYWAIT P0, [R2+URZ+0x150], R5 ;  /* 0x00015005020075a7 */ /* 0x0044e400080011ff */
[----:B---3--:R-:W-:Y:S05]  /*8a30*/  @!P0 NANOSLEEP.SYNCS 0x989680 ;  /* 0x009896800000895d */ /* 0x008fea0003900000 */
[----:B------:R-:W3:Y:S02]  /*8a40*/  @!P0 SYNCS.PHASECHK.TRANS64 P0, [R2+URZ+0x150], R5 ;  /* 0x00015005020085a7 */ /* 0x000ee400080010ff */
[----:B---3--:R-:W-:Y:S05]  /*8a50*/  @!P0 BRA `(.L_x_163) ;  /* 0xfffffffc00f08947 */ /* 0x008fea000383ffff */
[----:B------:R-:W-:Y:S05]  /*8a60*/  BRA `(.L_x_164) ;  /* 0xffffffa800d87947 */ /* 0x000fea000383ffff */
.L_x_64:
[----:B--2---:R2:W3:Y:S02]  /*8a70*/  SYNCS.PHASECHK.TRANS64.TRYWAIT P1, [R2+URZ+0x140], R5 ;  /* 0x00014005020075a7 */ /* 0x0044e400080211ff */
[----:B---3--:R-:W-:Y:S05]  /*8a80*/  @!P1 NANOSLEEP.SYNCS 0x989680 ;  /* 0x009896800000995d */ /* 0x008fea0003900000 */
[----:B------:R-:W3:Y:S02]  /*8a90*/  @!P1 SYNCS.PHASECHK.TRANS64 P1, [R2+URZ+0x140], R5 ;  /* 0x00014005020095a7 */ /* 0x000ee400080210ff */
[----:B---3--:R-:W-:Y:S05]  /*8aa0*/  @!P1 BRA `(.L_x_64) ;  /* 0xfffffffc00f09947 */ /* 0x008fea000383ffff */
[----:B------:R-:W-:Y:S05]  /*8ab0*/  BRA `(.L_x_165) ;  /* 0xffffffac00087947 */ /* 0x000fea000383ffff */
.L_x_67:
[----:B------:R-:W-:-:S07]  /*8ac0*/  MOV R0, UR4 ;  /* 0x0000000400007c02 */ /* 0x000fce0008000f00 */
.L_x_166:
[----:B--2---:R2:W3:Y:S02]  /*8ad0*/  SYNCS.PHASECHK.TRANS64.TRYWAIT P0, [R0+URZ+0x150], R3 ;  /* 0x00015003000075a7 */ /* 0x0044e400080011ff */
[----:B---3--:R-:W-:Y:S05]  /*8ae0*/  @!P0 NANOSLEEP.SYNCS 0x989680 ;  /* 0x009896800000895d */ /* 0x008fea0003900000 */
[----:B------:R-:W3:Y:S02]  /*8af0*/  @!P0 SYNCS.PHASECHK.TRANS64 P0, [R0+URZ+0x150], R3 ;  /* 0x00015003000085a7 */ /* 0x000ee400080010ff */
[----:B---3--:R-:W-:Y:S05]  /*8b00*/  @!P0 BRA `(.L_x_166) ;  /* 0xfffffffc00f08947 */ /* 0x008fea000383ffff */
[----:B------:R-:W-:Y:S05]  /*8b10*/  BRA `(.L_x_66) ;  /* 0xffffffac005c7947 */ /* 0x000fea000383ffff */
.L_x_74:
[----:B-1----:R1:W2:Y:S02]  /*8b20*/  SYNCS.PHASECHK.TRANS64.TRYWAIT P1, [R0+URZ+0x140], R5 ;  /* 0x00014005000075a7 */ /* 0x0022a400080211ff */
[----:B--2---:R-:W-:Y:S05]  /*8b30*/  @!P1 NANOSLEEP.SYNCS 0x989680 ;  /* 0x009896800000995d */ /* 0x004fea0003900000 */
[----:B------:R-:W2:Y:S02]  /*8b40*/  @!P1 SYNCS.PHASECHK.TRANS64 P1, [R0+URZ+0x140], R5 ;  /* 0x00014005000095a7 */ /* 0x000ea400080210ff */
[----:B--2---:R-:W-:Y:S05]  /*8b50*/  @!P1 BRA `(.L_x_74) ;  /* 0xfffffffc00f09947 */ /* 0x004fea000383ffff */
[----:B------:R-:W-:Y:S05]  /*8b60*/  BRA `(.L_x_167) ;  /* 0xffffffb000c47947 */ /* 0x000fea000383ffff */
.L_x_75:
[----:B------:R-:W-:-:S07]  /*8b70*/  MOV R3, UR23 ;  /* 0x0000001700037c02 */ /* 0x000fce0008000f00 */
.L_x_168:
[----:B-1----:R1:W2:Y:S02]  /*8b80*/  SYNCS.PHASECHK.TRANS64.TRYWAIT P0, [R3+URZ+0x180], R0 ;  /* 0x00018000030075a7 */ /* 0x0022a400080011ff */
[----:B--2---:R-:W-:Y:S05]  /*8b90*/  @!P0 NANOSLEEP.SYNCS 0x989680 ;  /* 0x009896800000895d */ /* 0x004fea0003900000 */
[----:B------:R-:W2:Y:S02]  /*8ba0*/  @!P0 SYNCS.PHASECHK.TRANS64 P0, [R3+URZ+0x180], R0 ;  /* 0x00018000030085a7 */ /* 0x000ea400080010ff */
[----:B--2---:R-:W-:Y:S05]  /*8bb0*/  @!P0 BRA `(.L_x_168) ;  /* 0xfffffffc00f08947 */ /* 0x004fea000383ffff */
[----:B------:R-:W-:Y:S05]  /*8bc0*/  BRA `(.L_x_169) ;  /* 0xffffffb400147947 */ /* 0x000fea000383ffff */
.L_x_78:
[----:B------:R-:W-:Y:S07]  /*8bd0*/  MOV R0, UR5 ;  /* 0x0000000500007c02 */ /* 0x000fee0008000f00 */
.L_x_170:
[----:B-1----:R1:W2:Y:S02]  /*8be0*/  SYNCS.PHASECHK.TRANS64.TRYWAIT P0, [R0+URZ], R3 ;  /* 0x00000003000075a7 */ /* 0x0022a400080011ff */
[----:B--2---:R-:W-:Y:S05]  /*8bf0*/  @!P0 NANOSLEEP.SYNCS 0x989680 ;  /* 0x009896800000895d */ /* 0x004fea0003900000 */
[----:B------:R-:W2:Y:S02]  /*8c00*/  @!P0 SYNCS.PHASECHK.TRANS64 P0, [R0+URZ], R3 ;  /* 0x00000003000085a7 */ /* 0x000ea400080010ff */
[----:B--2---:R-:W-:Y:S05]  /*8c10*/  @!P0 BRA `(.L_x_170) ;  /* 0xfffffffc00f08947 */ /* 0x004fea000383ffff */
[----:B------:R-:W-:Y:S05]  /*8c20*/  BRA `(.L_x_77) ;  /* 0xffffffb400307947 */ /* 0x000fea000383ffff */
.L_x_81:
[----:B------:R-:W-:-:S07]  /*8c30*/  MOV R0, UR4 ;  /* 0x0000000400007c02 */ /* 0x000fce0008000f00 */
.L_x_171:
[----:B--2---:R2:W4:Y:S02]  /*8c40*/  SYNCS.PHASECHK.TRANS64.TRYWAIT P0, [R0+URZ], R3 ;  /* 0x00000003000075a7 */ /* 0x00452400080011ff */
[----:B----4-:R-:W-:Y:S05]  /*8c50*/  @!P0 NANOSLEEP.SYNCS 0x989680 ;  /* 0x009896800000895d */ /* 0x010fea0003900000 */
[----:B------:R-:W4:Y:S02]  /*8c60*/  @!P0 SYNCS.PHASECHK.TRANS64 P0, [R0+URZ], R3 ;  /* 0x00000003000085a7 */ /* 0x000f2400080010ff */
[----:B----4-:R-:W-:Y:S05]  /*8c70*/  @!P0 BRA `(.L_x_171) ;  /* 0xfffffffc00f08947 */ /* 0x010fea000383ffff */
[----:B------:R-:W-:Y:S05]  /*8c80*/  BRA `(.L_x_172) ;  /* 0xffffffb400e47947 */ /* 0x000fea000383ffff */
.L_x_82:
[----:B------:R-:W-:-:S07]  /*8c90*/  MOV R0, UR5 ;  /* 0x0000000500007c02 */ /* 0x000fce0008000f00 */
.L_x_173:
[----:B-1----:R1:W2:Y:S02]  /*8ca0*/  SYNCS.PHASECHK.TRANS64.TRYWAIT P0, [R0+URZ], R3 ;  /* 0x00000003000075a7 */ /* 0x0022a400080011ff */
[----:B--2---:R-:W-:Y:S05]  /*8cb0*/  @!P0 NANOSLEEP.SYNCS 0x989680 ;  /* 0x009896800000895d */ /* 0x004fea0003900000 */
[----:B------:R-:W2:Y:S02]  /*8cc0*/  @!P0 SYNCS.PHASECHK.TRANS64 P0, [R0+URZ], R3 ;  /* 0x00000003000085a7 */ /* 0x000ea400080010ff */
[----:B--2---:R-:W-:Y:S05]  /*8cd0*/  @!P0 BRA `(.L_x_173) ;  /* 0xfffffffc00f08947 */ /* 0x004fea000383ffff */
[----:B------:R-:W-:Y:S05]  /*8ce0*/  BRA `(.L_x_174) ;  /* 0xffffffb400f07947 */ /* 0x000fea000383ffff */
.L_x_83:
[----:B------:R-:W-:-:S07]  /*8cf0*/  MOV R0, UR5 ;  /* 0x0000000500007c02 */ /* 0x000fce0008000f00 */
.L_x_175:
[----:B-1----:R1:W2:Y:S02]  /*8d00*/  SYNCS.PHASECHK.TRANS64.TRYWAIT P0, [R0+URZ], R3 ;  /* 0x00000003000075a7 */ /* 0x0022a400080011ff */
[----:B--2---:R-:W-:Y:S05]  /*8d10*/  @!P0 NANOSLEEP.SYNCS 0x989680 ;  /* 0x009896800000895d */ /* 0x004fea0003900000 */
[----:B------:R-:W2:Y:S02]  /*8d20*/  @!P0 SYNCS.PHASECHK.TRANS64 P0, [R0+URZ], R3 ;  /* 0x00000003000085a7 */ /* 0x000ea400080010ff */
[----:B--2---:R-:W-:Y:S05]  /*8d30*/  @!P0 BRA `(.L_x_175) ;  /* 0xfffffffc00f08947 */ /* 0x004fea000383ffff */
[----:B------:R-:W-:Y:S05]  /*8d40*/  BRA `(.L_x_176) ;  /* 0xffffffb400fc7947 */ /* 0x000fea000383ffff */
.L_x_84:
[----:B------:R-:W-:-:S07]  /*8d50*/  MOV R0, UR4 ;  /* 0x0000000400007c02 */ /* 0x000fce0008000f00 */
.L_x_177:
[----:B-1----:R1:W2:Y:S02]  /*8d60*/  SYNCS.PHASECHK.TRANS64.TRYWAIT P0, [R0+URZ], R3 ;  /* 0x00000003000075a7 */ /* 0x0022a400080011ff */
[----:B--2---:R-:W-:Y:S05]  /*8d70*/  @!P0 NANOSLEEP.SYNCS 0x989680 ;  /* 0x009896800000895d */ /* 0x004fea0003900000 */
[----:B------:R-:W2:Y:S02]  /*8d80*/  @!P0 SYNCS.PHASECHK.TRANS64 P0, [R0+URZ], R3 ;  /* 0x00000003000085a7 */ /* 0x000ea400080010ff */
[----:B--2---:R-:W-:Y:S05]  /*8d90*/  @!P0 BRA `(.L_x_177) ;  /* 0xfffffffc00f08947 */ /* 0x004fea000383ffff */
[----:B------:R-:W-:Y:S05]  /*8da0*/  BRA `(.L_x_178) ;  /* 0xffffffb800087947 */ /* 0x000fea000383ffff */
.L_x_89:
[----:B--2---:R2:W3:Y:S02]  /*8db0*/  SYNCS.PHASECHK.TRANS64.TRYWAIT P0, [R12+URZ+0x140], R9 ;  /* 0x000140090c0075a7 */ /* 0x0044e400080011ff */
[----:B---3--:R-:W-:Y:S05]  /*8dc0*/  @!P0 NANOSLEEP.SYNCS 0x989680 ;  /* 0x009896800000895d */ /* 0x008fea0003900000 */
[----:B------:R-:W3:Y:S02]  /*8dd0*/  @!P0 SYNCS.PHASECHK.TRANS64 P0, [R12+URZ+0x140], R9 ;  /* 0x000140090c0085a7 */ /* 0x000ee400080010ff */
[----:B---3--:R-:W-:Y:S05]  /*8de0*/  @!P0 BRA `(.L_x_89) ;  /* 0xfffffffc00f08947 */ /* 0x008fea000383ffff */
[----:B------:R-:W-:Y:S05]  /*8df0*/  BRA `(.L_x_179) ;  /* 0xffffffbc00287947 */ /* 0x000fea000383ffff */
.L_x_92:
[----:B------:R-:W-:Y:S07]  /*8e00*/  MOV R0, UR21 ;  /* 0x0000001500007c02 */ /* 0x000fee0008000f00 */
.L_x_180:
[----:B--2---:R2:W3:Y:S02]  /*8e10*/  SYNCS.PHASECHK.TRANS64.TRYWAIT P2, [R0+URZ+0x138], R11 ;  /* 0x0001380b000075a7 */ /* 0x0044e400080411ff */
[----:B---3--:R-:W-:Y:S05]  /*8e20*/  @!P2 NANOSLEEP.SYNCS 0x989680 ;  /* 0x009896800000a95d */ /* 0x008fea0003900000 */
[----:B------:R-:W3:Y:S02]  /*8e30*/  @!P2 SYNCS.PHASECHK.TRANS64 P2, [R0+URZ+0x138], R11 ;  /* 0x0001380b0000a5a7 */ /* 0x000ee400080410ff */
[----:B---3--:R-:W-:Y:S05]  /*8e40*/  @!P2 BRA `(.L_x_180) ;  /* 0xfffffffc00f0a947 */ /* 0x008fea000383ffff */
[----:B------:R-:W-:Y:S05]  /*8e50*/  BRA `(.L_x_91) ;  /* 0xffffffc000907947 */ /* 0x000fea000383ffff */
.L_x_95:
[----:B--2---:R-:W-:Y:S07]  /*8e60*/  MOV R0, UR21 ;  /* 0x0000001500007c02 */ /* 0x004fee0008000f00 */
.L_x_181:
[----:B--2---:R2:W3:Y:S02]  /*8e70*/  SYNCS.PHASECHK.TRANS64.TRYWAIT P0, [R0+URZ+0x120], R9 ;  /* 0x00012009000075a7 */ /* 0x0044e400080011ff */
[----:B---3--:R-:W-:Y:S05]  /*8e80*/  @!P0 NANOSLEEP.SYNCS 0x989680 ;  /* 0x009896800000895d */ /* 0x008fea0003900000 */
[----:B------:R-:W3:Y:S02]  /*8e90*/  @!P0 SYNCS.PHASECHK.TRANS64 P0, [R0+URZ+0x120], R9 ;  /* 0x00012009000085a7 */ /* 0x000ee400080010ff */
[----:B---3--:R-:W-:Y:S05]  /*8ea0*/  @!P0 BRA `(.L_x_181) ;  /* 0xfffffffc00f08947 */ /* 0x008fea000383ffff */
[----:B------:R-:W-:Y:S05]  /*8eb0*/  BRA `(.L_x_182) ;  /* 0xffffffc000ec7947 */ /* 0x000fea000383ffff */
.L_x_96:
[----:B------:R-:W-:Y:S07]  /*8ec0*/  MOV R0, UR21 ;  /* 0x0000001500007c02 */ /* 0x000fee0008000f00 */
.L_x_183:
[----:B--2---:R2:W3:Y:S02]  /*8ed0*/  SYNCS.PHASECHK.TRANS64.TRYWAIT P0, [R0+URZ+0x128], R9 ;  /* 0x00012809000075a7 */ /* 0x0044e400080011ff */
[----:B---3--:R-:W-:Y:S05]  /*8ee0*/  @!P0 NANOSLEEP.SYNCS 0x989680 ;  /* 0x009896800000895d */ /* 0x008fea0003900000 */
[----:B------:R-:W3:Y:S02]  /*8ef0*/  @!P0 SYNCS.PHASECHK.TRANS64 P0, [R0+URZ+0x128], R9 ;  /* 0x00012809000085a7 */ /* 0x000ee400080010ff */
[----:B---3--:R-:W-:Y:S05]  /*8f00*/  @!P0 BRA `(.L_x_183) ;  /* 0xfffffffc00f08947 */ /* 0x008fea000383ffff */
[----:B------:R-:W-:Y:S05]  /*8f10*/  BRA `(.L_x_184) ;  /* 0xffffffc400247947 */ /* 0x000fea000383ffff */
.L_x_98:
[----:B------:R-:W-:-:S07]  /*8f20*/  MOV R0, UR21 ;  /* 0x0000001500007c02 */ /* 0x000fce0008000f00 */
.L_x_185:
[----:B---3--:R3:W4:Y:S02]  /*8f30*/  SYNCS.PHASECHK.TRANS64.TRYWAIT P0, [R0+URZ+0x120], R3 ;  /* 0x00012003000075a7 */ /* 0x00872400080011ff */
[----:B----4-:R-:W-:Y:S05]  /*8f40*/  @!P0 NANOSLEEP.SYNCS 0x989680 ;  /* 0x009896800000895d */ /* 0x010fea0003900000 */
[----:B------:R-:W4:Y:S02]  /*8f50*/  @!P0 SYNCS.PHASECHK.TRANS64 P0, [R0+URZ+0x120], R3 ;  /* 0x00012003000085a7 */ /* 0x000f2400080010ff */
[----:B----4-:R-:W-:Y:S05]  /*8f60*/  @!P0 BRA `(.L_x_185) ;  /* 0xfffffffc00f08947 */ /* 0x010fea000383ffff */
[----:B------:R-:W-:Y:S05]  /*8f70*/  BRA `(.L_x_186) ;  /* 0xffffffc400947947 */ /* 0x000fea000383ffff */
.L_x_100:
[----:B--2---:R2:W3:Y:S02]  /*8f80*/  SYNCS.PHASECHK.TRANS64.TRYWAIT P0, [R3+URZ+0x140], R0 ;  /* 0x00014000030075a7 */ /* 0x0044e400080011ff */
[----:B---3--:R-:W-:Y:S05]  /*8f90*/  @!P0 NANOSLEEP.SYNCS 0x989680 ;  /* 0x009896800000895d */ /* 0x008fea0003900000 */
[----:B------:R-:W3:Y:S02]  /*8fa0*/  @!P0 SYNCS.PHASECHK.TRANS64 P0, [R3+URZ+0x140], R0 ;  /* 0x00014000030085a7 */ /* 0x000ee400080010ff */
[----:B---3--:R-:W-:Y:S05]  /*8fb0*/  @!P0 BRA `(.L_x_100) ;  /* 0xfffffffc00f08947 */ /* 0x008fea000383ffff */
[----:B------:R-:W-:Y:S05]  /*8fc0*/  BRA `(.L_x_187) ;  /* 0xffffffc800607947 */ /* 0x000fea000383ffff */
.L_x_111:
[----:B--2---:R2:W1:Y:S02]  /*8fd0*/  SYNCS.PHASECHK.TRANS64.TRYWAIT P1, [R2+URZ+0x110], R3 ;  /* 0x00011003020075a7 */ /* 0x00446400080211ff */
[----:B-1----:R-:W-:Y:S05]  /*8fe0*/  @!P1 NANOSLEEP.SYNCS 0x989680 ;  /* 0x009896800000995d */ /* 0x002fea0003900000 */
[----:B------:R-:W1:Y:S02]  /*8ff0*/  @!P1 SYNCS.PHASECHK.TRANS64 P1, [R2+URZ+0x110], R3 ;  /* 0x00011003020095a7 */ /* 0x000e6400080210ff */
[----:B-1----:R-:W-:Y:S05]  /*9000*/  @!P1 BRA `(.L_x_111) ;  /* 0xfffffffc00f09947 */ /* 0x002fea000383ffff */
[----:B------:R-:W-:Y:S05]  /*9010*/  BRA `(.L_x_110) ;  /* 0xffffffd400c47947 */ /* 0x000fea000383ffff */
.L_x_113:
[----:B-1----:R1:W3:Y:S02]  /*9020*/  SYNCS.PHASECHK.TRANS64.TRYWAIT P0, [R99+URZ+0x160], R4 ;  /* 0x00016004630075a7 */ /* 0x0022e400080011ff */
[----:B---3--:R-:W-:Y:S05]  /*9030*/  @!P0 NANOSLEEP.SYNCS 0x989680 ;  /* 0x009896800000895d */ /* 0x008fea0003900000 */
[----:B------:R-:W3:Y:S02]  /*9040*/  @!P0 SYNCS.PHASECHK.TRANS64 P0, [R99+URZ+0x160], R4 ;  /* 0x00016004630085a7 */ /* 0x000ee400080010ff */
[----:B---3--:R-:W-:Y:S05]  /*9050*/  @!P0 BRA `(.L_x_113) ;  /* 0xfffffffc00f08947 */ /* 0x008fea000383ffff */
[----:B------:R-:W-:Y:S05]  /*9060*/  BRA `(.L_x_112) ;  /* 0xffffffd800147947 */ /* 0x000fea000383ffff */
.L_x_121:
[----:B---3--:R3:W4:Y:S02]  /*9070*/  SYNCS.PHASECHK.TRANS64.TRYWAIT P0, [R112+URZ+0x110], R3 ;  /* 0x00011003700075a7 */ /* 0x00872400080011ff */
[----:B----4-:R-:W-:Y:S05]  /*9080*/  @!P0 NANOSLEEP.SYNCS 0x989680 ;  /* 0x009896800000895d */ /* 0x010fea0003900000 */
[----:B------:R-:W4:Y:S02]  /*9090*/  @!P0 SYNCS.PHASECHK.TRANS64 P0, [R112+URZ+0x110], R3 ;  /* 0x00011003700085a7 */ /* 0x000f2400080010ff */
[----:B----4-:R-:W-:Y:S05]  /*90a0*/  @!P0 BRA `(.L_x_121) ;  /* 0xfffffffc00f08947 */ /* 0x010fea000383ffff */
[----:B------:R-:W-:Y:S05]  /*90b0*/  BRA `(.L_x_120) ;  /* 0xffffffe400087947 */ /* 0x000fea000383ffff */
        .weak           $__internal_0_$__cuda_sm10x_tcgen05_guardrail_trap_col_being_dealloced_not_returned_by_alloc
        .type           $__internal_0_$__cuda_sm10x_tcgen05_guardrail_trap_col_being_dealloced_not_returned_by_alloc,@function
        .size           $__internal_0_$__cuda_sm10x_tcgen05_guardrail_trap_col_being_dealloced_not_returned_by_alloc,($__internal_1_$__cuda_sm10x_tcgen05_guardrail_trap_phase_invalid_during_alloc - $__internal_0_$__cuda_sm10x_tcgen05_guardrail_trap_col_being_dealloced_not_returned_by_alloc)
$__internal_0_$__cuda_sm10x_tcgen05_guardrail_trap_col_being_dealloced_not_returned_by_alloc:
[----:B------:R-:W-:Y:S05]  /*90c0*/  BPT.TRAP 0x1 ;  /* 0x000000040000795c */ /* 0x000fea0000300000 */
[----:B------:R-:W-:-:S04]  /*90d0*/  HFMA2 R3, -RZ, RZ, 0, 0 ;  /* 0x00000000ff037431 */ /* 0x000fc800000001ff */
[----:B------:R-:W-:Y:S05]  /*90e0*/  RET.REL.NODEC R2 `(_ZN7cutlass13device_kernelINS_4gemm6kernel13GemmUniversalIN4cute5tupleIJiiiiEEENS1_10collective13CollectiveMmaINS1_35MainloopSm100TmaUmmaWarpSpecializedILi17ELi2ELi4ENS5_IJNS4_1CILi2EEENSA_ILi4EEENSA_ILi1EEEEEEEENS5_IJNSA_ILi64EEENSA_ILi128EEESG_EEENS_12float_e5m2_tENS5_IJlSD_lEEESJ_SK_NS4_8TiledMMAINS4_8MMA_AtomIJNS4_10MMA_TraitsINS4_19SM100_MMA_F8F6F4_SSEJSJ_SJ_fSG_SH_NS4_17integral_constantINS4_4UMMA5MajorELSR_0EEESS_NSP_INSQ_7ScaleInELST_0EEESU_EEEEEENS4_6LayoutINS5_IJSD_SD_SD_EEENS5_IJNSA_ILi0EEESZ_SZ_EEEEENS5_IJNS4_10UnderscoreES12_S12_EEEEENS4_23SM90_TMA_LOAD_MULTICASTENS4_14ComposedLayoutINS4_7SwizzleILi2ELi4ELi3EEENS4_18smem_ptr_flag_bitsILi8EEENSX_INS5_IJNSA_ILi8EEESG_EEENS5_IJSG_SD_EEEEEEEvNS4_8identityES15_S1F_vS1G_EENS_8epilogue10collective18CollectiveEpilogueINS1I_23Sm100TmaWarpSpecializedILi2ELi2ELi32ELb0ELb0EEEJSI_NS5_IJNSX_ISG_SD_EES1N_EEESJ_SK_SJ_SK_NS1I_6fusion15FusionCallbacksIS1M_NS1P_17LinearCombinationISJ_fSJ_fLNS_15FloatRoundStyleE2EEESI_S1O_JEEENS4_5SM1004TMEM4LOAD26SM100_TMEM_LOAD_16dp32b32xENS4_13SM90_TMA_LOADES1F_NS4_39AutoVectorizingCopyWithAssumedAlignmentILi128EEENS4_14SM90_TMA_STOREES1F_S21_S21_EEEvvEEEEvNT_6ParamsE) ;  /* 0xffffff6c02c47950 */ /* 0x000fea0003c3ffff */
        .weak           $__internal_1_$__cuda_sm10x_tcgen05_guardrail_trap_phase_invalid_during_alloc
        .type           $__internal_1_$__cuda_sm10x_tcgen05_guardrail_trap_phase_invalid_during_alloc,@function
        .size           $__internal_1_$__cuda_sm10x_tcgen05_guardrail_trap_phase_invalid_during_alloc,($__internal_2_$__cuda_sm10x_tcgen05_guardrail_trap_unallocated_columns_being_dealloced - $__internal_1_$__cuda_sm10x_tcgen05_guardrail_trap_phase_invalid_during_alloc)
$__internal_1_$__cuda_sm10x_tcgen05_guardrail_trap_phase_invalid_during_alloc:
[----:B------:R-:W-:Y:S05]  /*90f0*/  BPT.TRAP 0x1 ;  /* 0x000000040000795c */ /* 0x000fea0000300000 */
[----:B------:R-:W-:-:S04]  /*9100*/  MOV R5, 0x0 ;  /* 0x0000000000057802 */ /* 0x000fc80000000f00 */
[----:B------:R-:W-:Y:S05]  /*9110*/  RET.REL.NODEC R4 `(_ZN7cutlass13device_kernelINS_4gemm6kernel13GemmUniversalIN4cute5tupleIJiiiiEEENS1_10collective13CollectiveMmaINS1_35MainloopSm100TmaUmmaWarpSpecializedILi17ELi2ELi4ENS5_IJNS4_1CILi2EEENSA_ILi4EEENSA_ILi1EEEEEEEENS5_IJNSA_ILi64EEENSA_ILi128EEESG_EEENS_12float_e5m2_tENS5_IJlSD_lEEESJ_SK_NS4_8TiledMMAINS4_8MMA_AtomIJNS4_10MMA_TraitsINS4_19SM100_MMA_F8F6F4_SSEJSJ_SJ_fSG_SH_NS4_17integral_constantINS4_4UMMA5MajorELSR_0EEESS_NSP_INSQ_7ScaleInELST_0EEESU_EEEEEENS4_6LayoutINS5_IJSD_SD_SD_EEENS5_IJNSA_ILi0EEESZ_SZ_EEEEENS5_IJNS4_10UnderscoreES12_S12_EEEEENS4_23SM90_TMA_LOAD_MULTICASTENS4_14ComposedLayoutINS4_7SwizzleILi2ELi4ELi3EEENS4_18smem_ptr_flag_bitsILi8EEENSX_INS5_IJNSA_ILi8EEESG_EEENS5_IJSG_SD_EEEEEEEvNS4_8identityES15_S1F_vS1G_EENS_8epilogue10collective18CollectiveEpilogueINS1I_23Sm100TmaWarpSpecializedILi2ELi2ELi32ELb0ELb0EEEJSI_NS5_IJNSX_ISG_SD_EES1N_EEESJ_SK_SJ_SK_NS1I_6fusion15FusionCallbacksIS1M_NS1P_17LinearCombinationISJ_fSJ_fLNS_15FloatRoundStyleE2EEESI_S1O_JEEENS4_5SM1004TMEM4LOAD26SM100_TMEM_LOAD_16dp32b32xENS4_13SM90_TMA_LOADES1F_NS4_39AutoVectorizingCopyWithAssumedAlignmentILi128EEENS4_14SM90_TMA_STOREES1F_S21_S21_EEEvvEEEEvNT_6ParamsE) ;  /* 0xffffff6c04b87950 */ /* 0x000fea0003c3ffff */
        .weak           $__internal_2_$__cuda_sm10x_tcgen05_guardrail_trap_unallocated_columns_being_dealloced
        .type           $__internal_2_$__cuda_sm10x_tcgen05_guardrail_trap_unallocated_columns_being_dealloced,@function
        .size           $__internal_2_$__cuda_sm10x_tcgen05_guardrail_trap_unallocated_columns_being_dealloced,(.L_x_189 - $__internal_2_$__cuda_sm10x_tcgen05_guardrail_trap_unallocated_columns_being_dealloced)
$__internal_2_$__cuda_sm10x_tcgen05_guardrail_trap_unallocated_columns_being_dealloced:
[----:B------:R-:W-:Y:S05]  /*9120*/  BPT.TRAP 0x1 ;  /* 0x000000040000795c */ /* 0x000fea0000300000 */
[----:B------:R-:W-:-:S04]  /*9130*/  HFMA2 R3, -RZ, RZ, 0, 0 ;  /* 0x00000000ff037431 */ /* 0x000fc800000001ff */
[----:B------:R-:W-:Y:S05]  /*9140*/  RET.REL.NODEC R2 `(_ZN7cutlass13device_kernelINS_4gemm6kernel13GemmUniversalIN4cute5tupleIJiiiiEEENS1_10collective13CollectiveMmaINS1_35MainloopSm100TmaUmmaWarpSpecializedILi17ELi2ELi4ENS5_IJNS4_1CILi2EEENSA_ILi4EEENSA_ILi1EEEEEEEENS5_IJNSA_ILi64EEENSA_ILi128EEESG_EEENS_12float_e5m2_tENS5_IJlSD_lEEESJ_SK_NS4_8TiledMMAINS4_8MMA_AtomIJNS4_10MMA_TraitsINS4_19SM100_MMA_F8F6F4_SSEJSJ_SJ_fSG_SH_NS4_17integral_constantINS4_4UMMA5MajorELSR_0EEESS_NSP_INSQ_7ScaleInELST_0EEESU_EEEEEENS4_6LayoutINS5_IJSD_SD_SD_EEENS5_IJNSA_ILi0EEESZ_SZ_EEEEENS5_IJNS4_10UnderscoreES12_S12_EEEEENS4_23SM90_TMA_LOAD_MULTICASTENS4_14ComposedLayoutINS4_7SwizzleILi2ELi4ELi3EEENS4_18smem_ptr_flag_bitsILi8EEENSX_INS5_IJNSA_ILi8EEESG_EEENS5_IJSG_SD_EEEEEEEvNS4_8identityES15_S1F_vS1G_EENS_8epilogue10collective18CollectiveEpilogueINS1I_23Sm100TmaWarpSpecializedILi2ELi2ELi32ELb0ELb0EEEJSI_NS5_IJNSX_ISG_SD_EES1N_EEESJ_SK_SJ_SK_NS1I_6fusion15FusionCallbacksIS1M_NS1P_17LinearCombinationISJ_fSJ_fLNS_15FloatRoundStyleE2EEESI_S1O_JEEENS4_5SM1004TMEM4LOAD26SM100_TMEM_LOAD_16dp32b32xENS4_13SM90_TMA_LOADES1F_NS4_39AutoVectorizingCopyWithAssumedAlignmentILi128EEENS4_14SM90_TMA_STOREES1F_S21_S21_EEEvvEEEEvNT_6ParamsE) ;  /* 0xffffff6c02ac7950 */ /* 0x000fea0003c3ffff */
.L_x_188:
[----:B------:R-:W-:-:S00]  /*9150*/  BRA `(.L_x_188) ;  /* 0xfffffffc00fc7947 */ /* 0x000fc0000383ffff */
[----:B------:R-:W-:-:S00]  /*9160*/  NOP ;  /* 0x0000000000007918 */ /* 0x000fc00000000000 */
        /* <DEDUP_REMOVED lines=9> */
.L_x_189:


//--------------------- .nv.global.init           --------------------------
	.section	.nv.global.init,"aw",@progbits
.nv.global.init:
	.type		$str$27,@object
	.size		$str$27,($str$28 - $str$27)
$str$27:
        /*0000*/ 	.byte	0x28, 0x61, 0x64, 0x64, 0x72, 0x65, 0x73, 0x73, 0x20, 0x26, 0x20, 0x6d, 0x61, 0x73, 0x6b, 0x29
        /*0010*/ 	.byte	0x20, 0x3d, 0x3d, 0x20, 0x30, 0x00
	.type		$str$28,@object
	.size		$str$28,($str$26 - $str$28)
$str$28:
        /*0016*/ 	.byte	0x2f, 0x74, 0x6d, 0x70, 0x2f, 0x63, 0x75, 0x74, 0x6c, 0x61, 0x73, 0x73, 0x5f, 0x73, 0x77, 0x65
        /*0026*/ 	.byte	0x65, 0x70, 0x5f, 0x73, 0x72, 0x63, 0x2f, 0x69, 0x6e, 0x63, 0x6c, 0x75, 0x64, 0x65, 0x2f, 0x63
        /*0036*/ 	.byte	0x75, 0x74, 0x65, 0x2f, 0x70, 0x6f, 0x69, 0x6e, 0x74, 0x65, 0x72, 0x5f, 0x66, 0x6c, 0x61, 0x67
        /*0046*/ 	.byte	0x67, 0x65, 0x64, 0x2e, 0x68, 0x70, 0x70, 0x00
	.type		$str$26,@object
	.size		$str$26,($str$25 - $str$26)
$str$26:
        /*004e*/ 	.byte	0x2f, 0x74, 0x6d, 0x70, 0x2f, 0x63, 0x75, 0x74, 0x6c, 0x61, 0x73, 0x73, 0x5f, 0x73, 0x77, 0x65
        /*005e*/ 	.byte	0x65, 0x70, 0x5f, 0x73, 0x72, 0x63, 0x2f, 0x69, 0x6e, 0x63, 0x6c, 0x75, 0x64, 0x65, 0x2f, 0x63
        /*006e*/ 	.byte	0x75, 0x74, 0x65, 0x2f, 0x61, 0x74, 0x6f, 0x6d, 0x2f, 0x63, 0x6f, 0x70, 0x79, 0x5f, 0x74, 0x72
        /*007e*/ 	.byte	0x61, 0x69, 0x74, 0x73, 0x5f, 0x73, 0x6d, 0x31, 0x30, 0x30, 0x2e, 0x68, 0x70, 0x70, 0x00
	.type		$str$25,@object
	.size		$str$25,(__unnamed_1 - $str$25)
$str$25:
        /*008d*/ 	.byte	0x28, 0x28, 0x75, 0x69, 0x6e, 0x74, 0x33, 0x32, 0x5f, 0x74, 0x28, 0x74, 0x68, 0x72, 0x65, 0x61
        /*009d*/ 	.byte	0x64, 0x49, 0x64, 0x78, 0x2e, 0x78, 0x29, 0x20, 0x2f, 0x20, 0x33, 0x32, 0x29, 0x20, 0x25, 0x20
        /*00ad*/ 	.byte	0x34, 0x29, 0x20, 0x3d, 0x3d, 0x20, 0x28, 0x28, 0x28, 0x74, 0x6d, 0x65, 0x6d, 0x5f, 0x61, 0x64
        /*00bd*/ 	.byte	0x64, 0x72, 0x20, 0x3e, 0x3e, 0x20, 0x31, 0x36, 0x29, 0x20, 0x2f, 0x20, 0x33, 0x32, 0x29, 0x20
        /*00cd*/ 	.byte	0x25, 0x20, 0x34, 0x29, 0x00
	.type		__unnamed_1,@object
	.size		__unnamed_1,(__unnamed_2 - __unnamed_1)
__unnamed_1:
        /*00d2*/ 	.byte	0x61, 0x75, 0x74, 0x6f, 0x20, 0x63, 0x75, 0x74, 0x65, 0x3a, 0x3a, 0x61, 0x73, 0x5f, 0x70, 0x6f
        /* <DEDUP_REMOVED lines=24> */
        /*0262*/ 	.byte	0x3c, 0x34, 0x30, 0x39, 0x36, 0x3e, 0x3e, 0x3e, 0x3e, 0x5d, 0x00
	.type		__unnamed_2,@object
	.size		__unnamed_2,(.L_2 - __unnamed_2)
__unnamed_2:
        /* <DEDUP_REMOVED lines=40> */
        /*04ed*/ 	.byte	0x74, 0x65, 0x3a, 0x3a, 0x43, 0x3c, 0x30, 0x3e, 0x3e, 0x3e, 0x3e, 0x5d, 0x00
.L_2:


//--------------------- .nv.shared._ZN7cutlass13device_kernelINS_4gemm6kernel13GemmUniversalIN4cute5tupleIJiiiiEEENS1_10collective13CollectiveMmaINS1_35MainloopSm100TmaUmmaWarpSpecializedILi17ELi2ELi4ENS5_IJNS4_1CILi2EEENSA_ILi4EEENSA_ILi1EEEEEEEENS5_IJNSA_ILi64EEENSA_ILi128EEESG_EEENS_12float_e5m2_tENS5_IJlSD_lEEESJ_SK_NS4_8TiledMMAINS4_8MMA_AtomIJNS4_10MMA_TraitsINS4_19SM100_MMA_F8F6F4_SSEJSJ_SJ_fSG_SH_NS4_17integral_constantINS4_4UMMA5MajorELSR_0EEESS_NSP_INSQ_7ScaleInELST_0EEESU_EEEEEENS4_6LayoutINS5_IJSD_SD_SD_EEENS5_IJNSA_ILi0EEESZ_SZ_EEEEENS5_IJNS4_10UnderscoreES12_S12_EEEEENS4_23SM90_TMA_LOAD_MULTICASTENS4_14ComposedLayoutINS4_7SwizzleILi2ELi4ELi3EEENS4_18smem_ptr_flag_bitsILi8EEENSX_INS5_IJNSA_ILi8EEESG_EEENS5_IJSG_SD_EEEEEEEvNS4_8identityES15_S1F_vS1G_EENS_8epilogue10collective18CollectiveEpilogueINS1I_23Sm100TmaWarpSpecializedILi2ELi2ELi32ELb0ELb0EEEJSI_NS5_IJNSX_ISG_SD_EES1N_EEESJ_SK_SJ_SK_NS1I_6fusion15FusionCallbacksIS1M_NS1P_17LinearCombinationISJ_fSJ_fLNS_15FloatRoundStyleE2EEESI_S1O_JEEENS4_5SM1004TMEM4LOAD26SM100_TMEM_LOAD_16dp32b32xENS4_13SM90_TMA_LOADES1F_NS4_39AutoVectorizingCopyWithAssumedAlignmentILi128EEENS4_14SM90_TMA_STOREES1F_S21_S21_EEEvvEEEEvNT_6ParamsE --------------------------
	.section	.nv.shared._ZN7cutlass13device_kernelINS_4gemm6kernel13GemmUniversalIN4cute5tupleIJiiiiEEENS1_10collective13CollectiveMmaINS1_35MainloopSm100TmaUmmaWarpSpecializedILi17ELi2ELi4ENS5_IJNS4_1CILi2EEENSA_ILi4EEENSA_ILi1EEEEEEEENS5_IJNSA_ILi64EEENSA_ILi128EEESG_EEENS_12float_e5m2_tENS5_IJlSD_lEEESJ_SK_NS4_8TiledMMAINS4_8MMA_AtomIJNS4_10MMA_TraitsINS4_19SM100_MMA_F8F6F4_SSEJSJ_SJ_fSG_SH_NS4_17integral_constantINS4_4UMMA5MajorELSR_0EEESS_NSP_INSQ_7ScaleInELST_0EEESU_EEEEEENS4_6LayoutINS5_IJSD_SD_SD_EEENS5_IJNSA_ILi0EEESZ_SZ_EEEEENS5_IJNS4_10UnderscoreES12_S12_EEEEENS4_23SM90_TMA_LOAD_MULTICASTENS4_14ComposedLayoutINS4_7SwizzleILi2ELi4ELi3EEENS4_18smem_ptr_flag_bitsILi8EEENSX_INS5_IJNSA_ILi8EEESG_EEENS5_IJSG_SD_EEEEEEEvNS4_8identityES15_S1F_vS1G_EENS_8epilogue10collective18CollectiveEpilogueINS1I_23Sm100TmaWarpSpecializedILi2ELi2ELi32ELb0ELb0EEEJSI_NS5_IJNSX_ISG_SD_EES1N_EEESJ_SK_SJ_SK_NS1I_6fusion15FusionCallbacksIS1M_NS1P_17LinearCombinationISJ_fSJ_fLNS_15FloatRoundStyleE2EEESI_S1O_JEEENS4_5SM1004TMEM4LOAD26SM100_TMEM_LOAD_16dp32b32xENS4_13SM90_TMA_LOADES1F_NS4_39AutoVectorizingCopyWithAssumedAlignmentILi128EEENS4_14SM90_TMA_STOREES1F_S21_S21_EEEvvEEEEvNT_6ParamsE,"aw",@nobits
	.sectionflags	@""
	.align	16
	.zero		1024


//--------------------- .nv.shared.reserved.0     --------------------------
	.section	.nv.shared.reserved.0,"aw",@nobits
	.weak		__nv_reservedSMEM_offset_0_alias
	.size		__nv_reservedSMEM_offset_0_alias, 0, 64
	.other		__nv_reservedSMEM_offset_0_alias,@"STO_CUDA_RESERVED_SHARED STV_DEFAULT"
__nv_reservedSMEM_offset_0_alias:
	.zero		0
.nv.shared.reserved.0:
	.zero		64
	.weak		__nv_reservedSMEM_tcgen05_partition
	.type		__nv_reservedSMEM_tcgen05_partition,@object
	.size		__nv_reservedSMEM_tcgen05_partition,(.L_0 - __nv_reservedSMEM_tcgen05_partition)
__nv_reservedSMEM_tcgen05_partition:
	.zero		32
.L_0:


//--------------------- .nv.global                --------------------------
	.section	.nv.global,"aw",@nobits
.nv.global:
	.type		_ZN40_INTERNAL_916414aa_4_k_cu_eb477939_309874cute1_E,@object
	.size		_ZN40_INTERNAL_916414aa_4_k_cu_eb477939_309874cute1_E,(_ZN40_INTERNAL_916414aa_4_k_cu_eb477939_309874cuda3std3__45__cpo6cbeginE - _ZN40_INTERNAL_916414aa_4_k_cu_eb477939_309874cute1_E)
_ZN40_INTERNAL_916414aa_4_k_cu_eb477939_309874cute1_E:
	.zero		1
	.type		_ZN40_INTERNAL_916414aa_4_k_cu_eb477939_309874cuda3std3__45__cpo6cbeginE,@object
	.size		_ZN40_INTERNAL_916414aa_4_k_cu_eb477939_309874cuda3std3__45__cpo6cbeginE,(_ZN40_INTERNAL_916414aa_4_k_cu_eb477939_309874cuda3std3__48in_placeE - _ZN40_INTERNAL_916414aa_4_k_cu_eb477939_309874cuda3std3__45__cpo6cbeginE)
_ZN40_INTERNAL_916414aa_4_k_cu_eb477939_309874cuda3std3__45__cpo6cbeginE:
	.zero		1
	.type		_ZN40_INTERNAL_916414aa_4_k_cu_eb477939_309874cuda3std3__48in_placeE,@object
	.size		_ZN40_INTERNAL_916414aa_4_k_cu_eb477939_309874cuda3std3__48in_placeE,(_ZN40_INTERNAL_916414aa_4_k_cu_eb477939_309874cuda3std6ranges3__45__cpo9iter_moveE - _ZN40_INTERNAL_916414aa_4_k_cu_eb477939_309874cuda3std3__48in_placeE)
_ZN40_INTERNAL_916414aa_4_k_cu_eb477939_309874cuda3std3__48in_placeE:
	.zero		1
	.type		_ZN40_INTERNAL_916414aa_4_k_cu_eb477939_309874cuda3std6ranges3__45__cpo9iter_moveE,@object
	.size		_ZN40_INTERNAL_916414aa_4_k_cu_eb477939_309874cuda3std6ranges3__45__cpo9iter_moveE,(_ZN40_INTERNAL_916414aa_4_k_cu_eb477939_309874cuda3std3__45__cpo5beginE - _ZN40_INTERNAL_916414aa_4_k_cu_eb477939_309874cuda3std6ranges3__45__cpo9iter_moveE)
_ZN40_INTERNAL_916414aa_4_k_cu_eb477939_309874cuda3std6ranges3__45__cpo9iter_moveE:
	.zero		1
	.type		_ZN40_INTERNAL_916414aa_4_k_cu_eb477939_309874cuda3std3__45__cpo5beginE,@object
	.size		_ZN40_INTERNAL_916414aa_4_k_cu_eb477939_309874cuda3std3__45__cpo5beginE,(_ZN40_INTERNAL_916414aa_4_k_cu_eb477939_309874cuda3std3__442_GLOBAL__N__916414aa_4_k_cu_eb477939_309876ignoreE - _ZN40_INTERNAL_916414aa_4_k_cu_eb477939_309874cuda3std3__45__cpo5beginE)
_ZN40_INTERNAL_916414aa_4_k_cu_eb477939_309874cuda3std3__45__cpo5beginE:
	.zero		1
	.type		_ZN40_INTERNAL_916414aa_4_k_cu_eb477939_309874cuda3std3__442_GLOBAL__N__916414aa_4_k_cu_eb477939_309876ignoreE,@object
	.size		_ZN40_INTERNAL_916414aa_4_k_cu_eb477939_309874cuda3std3__442_GLOBAL__N__916414aa_4_k_cu_eb477939_309876ignoreE,(_ZN40_INTERNAL_916414aa_4_k_cu_eb477939_309874cute7productE - _ZN40_INTERNAL_916414aa_4_k_cu_eb477939_309874cuda3std3__442_GLOBAL__N__916414aa_4_k_cu_eb477939_309876ignoreE)
_ZN40_INTERNAL_916414aa_4_k_cu_eb477939_309874cuda3std3__442_GLOBAL__N__916414aa_4_k_cu_eb477939_309876ignoreE:
	.zero		1
	.type		_ZN40_INTERNAL_916414aa_4_k_cu_eb477939_309874cute7productE,@object
	.size		_ZN40_INTERNAL_916414aa_4_k_cu_eb477939_309874cute7productE,(_ZN40_INTERNAL_916414aa_4_k_cu_eb477939_309874cuda3std3__45__cpo3endE - _ZN40_INTERNAL_916414aa_4_k_cu_eb477939_309874cute7productE)
_ZN40_INTERNAL_916414aa_4_k_cu_eb477939_309874cute7productE:
	.zero		1
	.type		_ZN40_INTERNAL_916414aa_4_k_cu_eb477939_309874cuda3std3__45__cpo3endE,@object
	.size		_ZN40_INTERNAL_916414aa_4_k_cu_eb477939_309874cuda3std3__45__cpo3endE,(_ZN40_INTERNAL_916414aa_4_k_cu_eb477939_309874cuda3std3__419piecewise_constructE - _ZN40_INTERNAL_916414aa_4_k_cu_eb477939_309874cuda3std3__45__cpo3endE)
_ZN40_INTERNAL_916414aa_4_k_cu_eb477939_309874cuda3std3__45__cpo3endE:
	.zero		1
	.type		_ZN40_INTERNAL_916414aa_4_k_cu_eb477939_309874cuda3std3__419piecewise_constructE,@object
	.size		_ZN40_INTERNAL_916414aa_4_k_cu_eb477939_309874cuda3std3__419piecewise_constructE,(_ZN40_INTERNAL_916414aa_4_k_cu_eb477939_309874cuda3std3__45__cpo4cendE - _ZN40_INTERNAL_916414aa_4_k_cu_eb477939_309874cuda3std3__419piecewise_constructE)
_ZN40_INTERNAL_916414aa_4_k_cu_eb477939_309874cuda3std3__419piecewise_constructE:
	.zero		1
	.type		_ZN40_INTERNAL_916414aa_4_k_cu_eb477939_309874cuda3std3__45__cpo4cendE,@object
	.size		_ZN40_INTERNAL_916414aa_4_k_cu_eb477939_309874cuda3std3__45__cpo4cendE,(_ZN40_INTERNAL_916414aa_4_k_cu_eb477939_309874cuda3std6ranges3__45__cpo4swapE - _ZN40_INTERNAL_916414aa_4_k_cu_eb477939_309874cuda3std3__45__cpo4cendE)
_ZN40_INTERNAL_916414aa_4_k_cu_eb477939_309874cuda3std3__45__cpo4cendE:
	.zero		1
	.type		_ZN40_INTERNAL_916414aa_4_k_cu_eb477939_309874cuda3std6ranges3__45__cpo4swapE,@object
	.size		_ZN40_INTERNAL_916414aa_4_k_cu_eb477939_309874cuda3std6ranges3__45__cpo4swapE,(.L_10 - _ZN40_INTERNAL_916414aa_4_k_cu_eb477939_309874cuda3std6ranges3__45__cpo4swapE)
_ZN40_INTERNAL_916414aa_4_k_cu_eb477939_309874cuda3std6ranges3__45__cpo4swapE:
	.zero		1
.L_10:


//--------------------- .nv.constant0._ZN7cutlass13device_kernelINS_4gemm6kernel13GemmUniversalIN4cute5tupleIJiiiiEEENS1_10collective13CollectiveMmaINS1_35MainloopSm100TmaUmmaWarpSpecializedILi17ELi2ELi4ENS5_IJNS4_1CILi2EEENSA_ILi4EEENSA_ILi1EEEEEEEENS5_IJNSA_ILi64EEENSA_ILi128EEESG_EEENS_12float_e5m2_tENS5_IJlSD_lEEESJ_SK_NS4_8TiledMMAINS4_8MMA_AtomIJNS4_10MMA_TraitsINS4_19SM100_MMA_F8F6F4_SSEJSJ_SJ_fSG_SH_NS4_17integral_constantINS4_4UMMA5MajorELSR_0EEESS_NSP_INSQ_7ScaleInELST_0EEESU_EEEEEENS4_6LayoutINS5_IJSD_SD_SD_EEENS5_IJNSA_ILi0EEESZ_SZ_EEEEENS5_IJNS4_10UnderscoreES12_S12_EEEEENS4_23SM90_TMA_LOAD_MULTICASTENS4_14ComposedLayoutINS4_7SwizzleILi2ELi4ELi3EEENS4_18smem_ptr_flag_bitsILi8EEENSX_INS5_IJNSA_ILi8EEESG_EEENS5_IJSG_SD_EEEEEEEvNS4_8identityES15_S1F_vS1G_EENS_8epilogue10collective18CollectiveEpilogueINS1I_23Sm100TmaWarpSpecializedILi2ELi2ELi32ELb0ELb0EEEJSI_NS5_IJNSX_ISG_SD_EES1N_EEESJ_SK_SJ_SK_NS1I_6fusion15FusionCallbacksIS1M_NS1P_17LinearCombinationISJ_fSJ_fLNS_15FloatRoundStyleE2EEESI_S1O_JEEENS4_5SM1004TMEM4LOAD26SM100_TMEM_LOAD_16dp32b32xENS4_13SM90_TMA_LOADES1F_NS4_39AutoVectorizingCopyWithAssumedAlignmentILi128EEENS4_14SM90_TMA_STOREES1F_S21_S21_EEEvvEEEEvNT_6ParamsE --------------------------
	.section	.nv.constant0._ZN7cutlass13device_kernelINS_4gemm6kernel13GemmUniversalIN4cute5tupleIJiiiiEEENS1_10collective13CollectiveMmaINS1_35MainloopSm100TmaUmmaWarpSpecializedILi17ELi2ELi4ENS5_IJNS4_1CILi2EEENSA_ILi4EEENSA_ILi1EEEEEEEENS5_IJNSA_ILi64EEENSA_ILi128EEESG_EEENS_12float_e5m2_tENS5_IJlSD_lEEESJ_SK_NS4_8TiledMMAINS4_8MMA_AtomIJNS4_10MMA_TraitsINS4_19SM100_MMA_F8F6F4_SSEJSJ_SJ_fSG_SH_NS4_17integral_constantINS4_4UMMA5MajorELSR_0EEESS_NSP_INSQ_7ScaleInELST_0EEESU_EEEEEENS4_6LayoutINS5_IJSD_SD_SD_EEENS5_IJNSA_ILi0EEESZ_SZ_EEEEENS5_IJNS4_10UnderscoreES12_S12_EEEEENS4_23SM90_TMA_LOAD_MULTICASTENS4_14ComposedLayoutINS4_7SwizzleILi2ELi4ELi3EEENS4_18smem_ptr_flag_bitsILi8EEENSX_INS5_IJNSA_ILi8EEESG_EEENS5_IJSG_SD_EEEEEEEvNS4_8identityES15_S1F_vS1G_EENS_8epilogue10collective18CollectiveEpilogueINS1I_23Sm100TmaWarpSpecializedILi2ELi2ELi32ELb0ELb0EEEJSI_NS5_IJNSX_ISG_SD_EES1N_EEESJ_SK_SJ_SK_NS1I_6fusion15FusionCallbacksIS1M_NS1P_17LinearCombinationISJ_fSJ_fLNS_15FloatRoundStyleE2EEESI_S1O_JEEENS4_5SM1004TMEM4LOAD26SM100_TMEM_LOAD_16dp32b32xENS4_13SM90_TMA_LOADES1F_NS4_39AutoVectorizingCopyWithAssumedAlignmentILi128EEENS4_14SM90_TMA_STOREES1F_S21_S21_EEEvvEEEEvNT_6ParamsE,"a",@progbits
	.sectionflags	@""
	.align	4
.nv.constant0._ZN7cutlass13device_kernelINS_4gemm6kernel13GemmUniversalIN4cute5tupleIJiiiiEEENS1_10collective13CollectiveMmaINS1_35MainloopSm100TmaUmmaWarpSpecializedILi17ELi2ELi4ENS5_IJNS4_1CILi2EEENSA_ILi4EEENSA_ILi1EEEEEEEENS5_IJNSA_ILi64EEENSA_ILi128EEESG_EEENS_12float_e5m2_tENS5_IJlSD_lEEESJ_SK_NS4_8TiledMMAINS4_8MMA_AtomIJNS4_10MMA_TraitsINS4_19SM100_MMA_F8F6F4_SSEJSJ_SJ_fSG_SH_NS4_17integral_constantINS4_4UMMA5MajorELSR_0EEESS_NSP_INSQ_7ScaleInELST_0EEESU_EEEEEENS4_6LayoutINS5_IJSD_SD_SD_EEENS5_IJNSA_ILi0EEESZ_SZ_EEEEENS5_IJNS4_10UnderscoreES12_S12_EEEEENS4_23SM90_TMA_LOAD_MULTICASTENS4_14ComposedLayoutINS4_7SwizzleILi2ELi4ELi3EEENS4_18smem_ptr_flag_bitsILi8EEENSX_INS5_IJNSA_ILi8EEESG_EEENS5_IJSG_SD_EEEEEEEvNS4_8identityES15_S1F_vS1G_EENS_8epilogue10collective18CollectiveEpilogueINS1I_23Sm100TmaWarpSpecializedILi2ELi2ELi32ELb0ELb0EEEJSI_NS5_IJNSX_ISG_SD_EES1N_EEESJ_SK_SJ_SK_NS1I_6fusion15FusionCallbacksIS1M_NS1P_17LinearCombinationISJ_fSJ_fLNS_15FloatRoundStyleE2EEESI_S1O_JEEENS4_5SM1004TMEM4LOAD26SM100_TMEM_LOAD_16dp32b32xENS4_13SM90_TMA_LOADES1F_NS4_39AutoVectorizingCopyWithAssumedAlignmentILi128EEENS4_14SM90_TMA_STOREES1F_S21_S21_EEEvvEEEEvNT_6ParamsE:
	.zero		2944


//--------------------- SYMBOLS --------------------------

	.type		.nv.reservedSmem.offset0,@object
	.size		.nv.reservedSmem.offset0,0x4
	.type		.nv.reservedSmem.cap,@object
	.size		.nv.reservedSmem.cap,0x4
	.type		__assertfail,@function
